//
// Generated by NVIDIA NVVM Compiler
//
// Compiler Build ID: CL-36424714
// Cuda compilation tools, release 13.0, V13.0.88
// Based on NVVM 20.0.0
//

.version 9.0
.target sm_100
.address_size 64

	// .globl	_Z10ACO_kernelPdS_iddS_PiS0_PP8NodeListS2_S2_S0_S_
.func  (.param .b64 func_retval0) __internal_accurate_pow
(
	.param .b64 __internal_accurate_pow_param_0,
	.param .b64 __internal_accurate_pow_param_1
)
;
.global .align 4 .b8 precalc_xorwow_matrix[102400];
.global .align 4 .b8 precalc_xorwow_offset_matrix[102400];
.global .align 4 .b8 mrg32k3aM1[2304];
.global .align 4 .b8 mrg32k3aM2[2304];
.global .align 4 .b8 mrg32k3aM1SubSeq[2016];
.global .align 4 .b8 mrg32k3aM2SubSeq[2016];
.global .align 4 .b8 mrg32k3aM1Seq[2304];
.global .align 4 .b8 mrg32k3aM2Seq[2304];
.const .align 8 .b8 __cr_lgamma_table[72];
.extern .shared .align 16 .b8 pathLengths[];

.visible .entry _Z10ACO_kernelPdS_iddS_PiS0_PP8NodeListS2_S2_S0_S_(
	.param .u64 .ptr .align 1 _Z10ACO_kernelPdS_iddS_PiS0_PP8NodeListS2_S2_S0_S__param_0,
	.param .u64 .ptr .align 1 _Z10ACO_kernelPdS_iddS_PiS0_PP8NodeListS2_S2_S0_S__param_1,
	.param .u32 _Z10ACO_kernelPdS_iddS_PiS0_PP8NodeListS2_S2_S0_S__param_2,
	.param .f64 _Z10ACO_kernelPdS_iddS_PiS0_PP8NodeListS2_S2_S0_S__param_3,
	.param .f64 _Z10ACO_kernelPdS_iddS_PiS0_PP8NodeListS2_S2_S0_S__param_4,
	.param .u64 .ptr .align 1 _Z10ACO_kernelPdS_iddS_PiS0_PP8NodeListS2_S2_S0_S__param_5,
	.param .u64 .ptr .align 1 _Z10ACO_kernelPdS_iddS_PiS0_PP8NodeListS2_S2_S0_S__param_6,
	.param .u64 .ptr .align 1 _Z10ACO_kernelPdS_iddS_PiS0_PP8NodeListS2_S2_S0_S__param_7,
	.param .u64 .ptr .align 1 _Z10ACO_kernelPdS_iddS_PiS0_PP8NodeListS2_S2_S0_S__param_8,
	.param .u64 .ptr .align 1 _Z10ACO_kernelPdS_iddS_PiS0_PP8NodeListS2_S2_S0_S__param_9,
	.param .u64 .ptr .align 1 _Z10ACO_kernelPdS_iddS_PiS0_PP8NodeListS2_S2_S0_S__param_10,
	.param .u64 .ptr .align 1 _Z10ACO_kernelPdS_iddS_PiS0_PP8NodeListS2_S2_S0_S__param_11,
	.param .u64 .ptr .align 1 _Z10ACO_kernelPdS_iddS_PiS0_PP8NodeListS2_S2_S0_S__param_12
)
{
	.local .align 8 .b8 	__local_depot0[48];
	.reg .b64 	%SP;
	.reg .b64 	%SPL;
	.reg .pred 	%p<161>;
	.reg .b32 	%r<1540>;
	.reg .b32 	%f<3>;
	.reg .b64 	%rd<244>;
	.reg .b64 	%fd<99>;

	mov.u64 	%SPL, __local_depot0;
	ld.param.u64 	%rd76, [_Z10ACO_kernelPdS_iddS_PiS0_PP8NodeListS2_S2_S0_S__param_0];
	ld.param.u64 	%rd70, [_Z10ACO_kernelPdS_iddS_PiS0_PP8NodeListS2_S2_S0_S__param_1];
	ld.param.u32 	%r654, [_Z10ACO_kernelPdS_iddS_PiS0_PP8NodeListS2_S2_S0_S__param_2];
	ld.param.f64 	%fd44, [_Z10ACO_kernelPdS_iddS_PiS0_PP8NodeListS2_S2_S0_S__param_3];
	ld.param.f64 	%fd45, [_Z10ACO_kernelPdS_iddS_PiS0_PP8NodeListS2_S2_S0_S__param_4];
	ld.param.u64 	%rd71, [_Z10ACO_kernelPdS_iddS_PiS0_PP8NodeListS2_S2_S0_S__param_5];
	ld.param.u64 	%rd77, [_Z10ACO_kernelPdS_iddS_PiS0_PP8NodeListS2_S2_S0_S__param_6];
	ld.param.u64 	%rd78, [_Z10ACO_kernelPdS_iddS_PiS0_PP8NodeListS2_S2_S0_S__param_7];
	ld.param.u64 	%rd79, [_Z10ACO_kernelPdS_iddS_PiS0_PP8NodeListS2_S2_S0_S__param_8];
	ld.param.u64 	%rd72, [_Z10ACO_kernelPdS_iddS_PiS0_PP8NodeListS2_S2_S0_S__param_9];
	ld.param.u64 	%rd73, [_Z10ACO_kernelPdS_iddS_PiS0_PP8NodeListS2_S2_S0_S__param_10];
	ld.param.u64 	%rd74, [_Z10ACO_kernelPdS_iddS_PiS0_PP8NodeListS2_S2_S0_S__param_11];
	ld.param.u64 	%rd75, [_Z10ACO_kernelPdS_iddS_PiS0_PP8NodeListS2_S2_S0_S__param_12];
	cvta.to.global.u64 	%rd1, %rd72;
	cvta.to.global.u64 	%rd2, %rd77;
	cvta.to.global.u64 	%rd3, %rd76;
	cvta.to.global.u64 	%rd4, %rd78;
	cvta.to.global.u64 	%rd5, %rd79;
	add.u64 	%rd6, %SPL, 0;
	mov.u32 	%r1, %ctaid.x;
	mov.u32 	%r2, %tid.x;
	mov.u32 	%r3, %ntid.x;
	mad.lo.s32 	%r660, %r1, %r3, %r2;
	cvt.s64.s32 	%rd7, %r660;
	mov.b32 	%r1228, 1478573778;
	mov.b32 	%r661, 716983765;
	st.local.v2.u32 	[%rd6], {%r661, %r1228};
	mov.b32 	%r1226, -123459836;
	mov.b32 	%r1227, 1163863128;
	st.local.v2.u32 	[%rd6+8], {%r1227, %r1226};
	mov.b32 	%r1224, 1360900310;
	mov.b32 	%r1225, -589760388;
	st.local.v2.u32 	[%rd6+16], {%r1225, %r1224};
	setp.eq.s32 	%p7, %r660, 0;
	@%p7 bra 	$L__BB0_115;
	mov.b32 	%r1211, 0;
	mov.b32 	%r1228, 1478573778;
	mov.b32 	%r1227, 1163863128;
	mov.b32 	%r1226, -123459836;
	mov.b32 	%r1225, -589760388;
	mov.b32 	%r1224, 1360900310;
	mov.u64 	%rd225, %rd7;
$L__BB0_2:
	mov.u64 	%rd8, %rd225;
	and.b64  	%rd9, %rd8, 3;
	setp.eq.s64 	%p8, %rd9, 0;
	@%p8 bra 	$L__BB0_114;
	mul.wide.u32 	%rd81, %r1211, 3200;
	mov.u64 	%rd82, precalc_xorwow_matrix;
	add.s64 	%rd10, %rd82, %rd81;
	mov.b32 	%r1224, 0;
	mov.u32 	%r1225, %r1224;
	mov.u32 	%r1226, %r1224;
	mov.u32 	%r1227, %r1224;
	mov.u32 	%r1228, %r1224;
	mov.u32 	%r1217, %r1224;
$L__BB0_4:
	mul.wide.u32 	%rd83, %r1217, 4;
	add.s64 	%rd84, %rd6, %rd83;
	ld.local.u32 	%r16, [%rd84+4];
	shl.b32 	%r17, %r1217, 5;
	mov.b32 	%r1223, 0;
$L__BB0_5:
	.pragma "nounroll";
	shr.u32 	%r670, %r16, %r1223;
	and.b32  	%r671, %r670, 1;
	setp.eq.b32 	%p9, %r671, 1;
	not.pred 	%p10, %p9;
	add.s32 	%r672, %r17, %r1223;
	mul.lo.s32 	%r673, %r672, 5;
	mul.wide.u32 	%rd85, %r673, 4;
	add.s64 	%rd11, %rd10, %rd85;
	@%p10 bra 	$L__BB0_7;
	ld.global.u32 	%r674, [%rd11];
	xor.b32  	%r1228, %r1228, %r674;
	ld.global.u32 	%r675, [%rd11+4];
	xor.b32  	%r1227, %r1227, %r675;
	ld.global.u32 	%r676, [%rd11+8];
	xor.b32  	%r1226, %r1226, %r676;
	ld.global.u32 	%r677, [%rd11+12];
	xor.b32  	%r1225, %r1225, %r677;
	ld.global.u32 	%r678, [%rd11+16];
	xor.b32  	%r1224, %r1224, %r678;
$L__BB0_7:
	and.b32  	%r680, %r670, 2;
	setp.eq.s32 	%p11, %r680, 0;
	@%p11 bra 	$L__BB0_9;
	ld.global.u32 	%r681, [%rd11+20];
	xor.b32  	%r1228, %r1228, %r681;
	ld.global.u32 	%r682, [%rd11+24];
	xor.b32  	%r1227, %r1227, %r682;
	ld.global.u32 	%r683, [%rd11+28];
	xor.b32  	%r1226, %r1226, %r683;
	ld.global.u32 	%r684, [%rd11+32];
	xor.b32  	%r1225, %r1225, %r684;
	ld.global.u32 	%r685, [%rd11+36];
	xor.b32  	%r1224, %r1224, %r685;
$L__BB0_9:
	and.b32  	%r687, %r670, 4;
	setp.eq.s32 	%p12, %r687, 0;
	@%p12 bra 	$L__BB0_11;
	ld.global.u32 	%r688, [%rd11+40];
	xor.b32  	%r1228, %r1228, %r688;
	ld.global.u32 	%r689, [%rd11+44];
	xor.b32  	%r1227, %r1227, %r689;
	ld.global.u32 	%r690, [%rd11+48];
	xor.b32  	%r1226, %r1226, %r690;
	ld.global.u32 	%r691, [%rd11+52];
	xor.b32  	%r1225, %r1225, %r691;
	ld.global.u32 	%r692, [%rd11+56];
	xor.b32  	%r1224, %r1224, %r692;
$L__BB0_11:
	and.b32  	%r694, %r670, 8;
	setp.eq.s32 	%p13, %r694, 0;
	@%p13 bra 	$L__BB0_13;
	ld.global.u32 	%r695, [%rd11+60];
	xor.b32  	%r1228, %r1228, %r695;
	ld.global.u32 	%r696, [%rd11+64];
	xor.b32  	%r1227, %r1227, %r696;
	ld.global.u32 	%r697, [%rd11+68];
	xor.b32  	%r1226, %r1226, %r697;
	ld.global.u32 	%r698, [%rd11+72];
	xor.b32  	%r1225, %r1225, %r698;
	ld.global.u32 	%r699, [%rd11+76];
	xor.b32  	%r1224, %r1224, %r699;
$L__BB0_13:
	and.b32  	%r701, %r670, 16;
	setp.eq.s32 	%p14, %r701, 0;
	@%p14 bra 	$L__BB0_15;
	ld.global.u32 	%r702, [%rd11+80];
	xor.b32  	%r1228, %r1228, %r702;
	ld.global.u32 	%r703, [%rd11+84];
	xor.b32  	%r1227, %r1227, %r703;
	ld.global.u32 	%r704, [%rd11+88];
	xor.b32  	%r1226, %r1226, %r704;
	ld.global.u32 	%r705, [%rd11+92];
	xor.b32  	%r1225, %r1225, %r705;
	ld.global.u32 	%r706, [%rd11+96];
	xor.b32  	%r1224, %r1224, %r706;
$L__BB0_15:
	and.b32  	%r708, %r670, 32;
	setp.eq.s32 	%p15, %r708, 0;
	@%p15 bra 	$L__BB0_17;
	ld.global.u32 	%r709, [%rd11+100];
	xor.b32  	%r1228, %r1228, %r709;
	ld.global.u32 	%r710, [%rd11+104];
	xor.b32  	%r1227, %r1227, %r710;
	ld.global.u32 	%r711, [%rd11+108];
	xor.b32  	%r1226, %r1226, %r711;
	ld.global.u32 	%r712, [%rd11+112];
	xor.b32  	%r1225, %r1225, %r712;
	ld.global.u32 	%r713, [%rd11+116];
	xor.b32  	%r1224, %r1224, %r713;
$L__BB0_17:
	and.b32  	%r715, %r670, 64;
	setp.eq.s32 	%p16, %r715, 0;
	@%p16 bra 	$L__BB0_19;
	ld.global.u32 	%r716, [%rd11+120];
	xor.b32  	%r1228, %r1228, %r716;
	ld.global.u32 	%r717, [%rd11+124];
	xor.b32  	%r1227, %r1227, %r717;
	ld.global.u32 	%r718, [%rd11+128];
	xor.b32  	%r1226, %r1226, %r718;
	ld.global.u32 	%r719, [%rd11+132];
	xor.b32  	%r1225, %r1225, %r719;
	ld.global.u32 	%r720, [%rd11+136];
	xor.b32  	%r1224, %r1224, %r720;
$L__BB0_19:
	and.b32  	%r722, %r670, 128;
	setp.eq.s32 	%p17, %r722, 0;
	@%p17 bra 	$L__BB0_21;
	ld.global.u32 	%r723, [%rd11+140];
	xor.b32  	%r1228, %r1228, %r723;
	ld.global.u32 	%r724, [%rd11+144];
	xor.b32  	%r1227, %r1227, %r724;
	ld.global.u32 	%r725, [%rd11+148];
	xor.b32  	%r1226, %r1226, %r725;
	ld.global.u32 	%r726, [%rd11+152];
	xor.b32  	%r1225, %r1225, %r726;
	ld.global.u32 	%r727, [%rd11+156];
	xor.b32  	%r1224, %r1224, %r727;
$L__BB0_21:
	and.b32  	%r729, %r670, 256;
	setp.eq.s32 	%p18, %r729, 0;
	@%p18 bra 	$L__BB0_23;
	ld.global.u32 	%r730, [%rd11+160];
	xor.b32  	%r1228, %r1228, %r730;
	ld.global.u32 	%r731, [%rd11+164];
	xor.b32  	%r1227, %r1227, %r731;
	ld.global.u32 	%r732, [%rd11+168];
	xor.b32  	%r1226, %r1226, %r732;
	ld.global.u32 	%r733, [%rd11+172];
	xor.b32  	%r1225, %r1225, %r733;
	ld.global.u32 	%r734, [%rd11+176];
	xor.b32  	%r1224, %r1224, %r734;
$L__BB0_23:
	and.b32  	%r736, %r670, 512;
	setp.eq.s32 	%p19, %r736, 0;
	@%p19 bra 	$L__BB0_25;
	ld.global.u32 	%r737, [%rd11+180];
	xor.b32  	%r1228, %r1228, %r737;
	ld.global.u32 	%r738, [%rd11+184];
	xor.b32  	%r1227, %r1227, %r738;
	ld.global.u32 	%r739, [%rd11+188];
	xor.b32  	%r1226, %r1226, %r739;
	ld.global.u32 	%r740, [%rd11+192];
	xor.b32  	%r1225, %r1225, %r740;
	ld.global.u32 	%r741, [%rd11+196];
	xor.b32  	%r1224, %r1224, %r741;
$L__BB0_25:
	and.b32  	%r743, %r670, 1024;
	setp.eq.s32 	%p20, %r743, 0;
	@%p20 bra 	$L__BB0_27;
	ld.global.u32 	%r744, [%rd11+200];
	xor.b32  	%r1228, %r1228, %r744;
	ld.global.u32 	%r745, [%rd11+204];
	xor.b32  	%r1227, %r1227, %r745;
	ld.global.u32 	%r746, [%rd11+208];
	xor.b32  	%r1226, %r1226, %r746;
	ld.global.u32 	%r747, [%rd11+212];
	xor.b32  	%r1225, %r1225, %r747;
	ld.global.u32 	%r748, [%rd11+216];
	xor.b32  	%r1224, %r1224, %r748;
$L__BB0_27:
	and.b32  	%r750, %r670, 2048;
	setp.eq.s32 	%p21, %r750, 0;
	@%p21 bra 	$L__BB0_29;
	ld.global.u32 	%r751, [%rd11+220];
	xor.b32  	%r1228, %r1228, %r751;
	ld.global.u32 	%r752, [%rd11+224];
	xor.b32  	%r1227, %r1227, %r752;
	ld.global.u32 	%r753, [%rd11+228];
	xor.b32  	%r1226, %r1226, %r753;
	ld.global.u32 	%r754, [%rd11+232];
	xor.b32  	%r1225, %r1225, %r754;
	ld.global.u32 	%r755, [%rd11+236];
	xor.b32  	%r1224, %r1224, %r755;
$L__BB0_29:
	and.b32  	%r757, %r670, 4096;
	setp.eq.s32 	%p22, %r757, 0;
	@%p22 bra 	$L__BB0_31;
	ld.global.u32 	%r758, [%rd11+240];
	xor.b32  	%r1228, %r1228, %r758;
	ld.global.u32 	%r759, [%rd11+244];
	xor.b32  	%r1227, %r1227, %r759;
	ld.global.u32 	%r760, [%rd11+248];
	xor.b32  	%r1226, %r1226, %r760;
	ld.global.u32 	%r761, [%rd11+252];
	xor.b32  	%r1225, %r1225, %r761;
	ld.global.u32 	%r762, [%rd11+256];
	xor.b32  	%r1224, %r1224, %r762;
$L__BB0_31:
	and.b32  	%r764, %r670, 8192;
	setp.eq.s32 	%p23, %r764, 0;
	@%p23 bra 	$L__BB0_33;
	ld.global.u32 	%r765, [%rd11+260];
	xor.b32  	%r1228, %r1228, %r765;
	ld.global.u32 	%r766, [%rd11+264];
	xor.b32  	%r1227, %r1227, %r766;
	ld.global.u32 	%r767, [%rd11+268];
	xor.b32  	%r1226, %r1226, %r767;
	ld.global.u32 	%r768, [%rd11+272];
	xor.b32  	%r1225, %r1225, %r768;
	ld.global.u32 	%r769, [%rd11+276];
	xor.b32  	%r1224, %r1224, %r769;
$L__BB0_33:
	and.b32  	%r771, %r670, 16384;
	setp.eq.s32 	%p24, %r771, 0;
	@%p24 bra 	$L__BB0_35;
	ld.global.u32 	%r772, [%rd11+280];
	xor.b32  	%r1228, %r1228, %r772;
	ld.global.u32 	%r773, [%rd11+284];
	xor.b32  	%r1227, %r1227, %r773;
	ld.global.u32 	%r774, [%rd11+288];
	xor.b32  	%r1226, %r1226, %r774;
	ld.global.u32 	%r775, [%rd11+292];
	xor.b32  	%r1225, %r1225, %r775;
	ld.global.u32 	%r776, [%rd11+296];
	xor.b32  	%r1224, %r1224, %r776;
$L__BB0_35:
	and.b32  	%r778, %r670, 32768;
	setp.eq.s32 	%p25, %r778, 0;
	@%p25 bra 	$L__BB0_37;
	ld.global.u32 	%r779, [%rd11+300];
	xor.b32  	%r1228, %r1228, %r779;
	ld.global.u32 	%r780, [%rd11+304];
	xor.b32  	%r1227, %r1227, %r780;
	ld.global.u32 	%r781, [%rd11+308];
	xor.b32  	%r1226, %r1226, %r781;
	ld.global.u32 	%r782, [%rd11+312];
	xor.b32  	%r1225, %r1225, %r782;
	ld.global.u32 	%r783, [%rd11+316];
	xor.b32  	%r1224, %r1224, %r783;
$L__BB0_37:
	add.s32 	%r1223, %r1223, 16;
	setp.ne.s32 	%p26, %r1223, 32;
	@%p26 bra 	$L__BB0_5;
	mad.lo.s32 	%r784, %r1217, -31, %r17;
	add.s32 	%r1217, %r784, 1;
	setp.ne.s32 	%p27, %r1217, 5;
	@%p27 bra 	$L__BB0_4;
	st.local.u32 	[%rd6+4], %r1228;
	st.local.v2.u32 	[%rd6+8], {%r1227, %r1226};
	st.local.v2.u32 	[%rd6+16], {%r1225, %r1224};
	setp.eq.s64 	%p28, %rd9, 1;
	@%p28 bra 	$L__BB0_114;
	mov.b32 	%r1224, 0;
	mov.u32 	%r1225, %r1224;
	mov.u32 	%r1226, %r1224;
	mov.u32 	%r1227, %r1224;
	mov.u32 	%r1228, %r1224;
	mov.u32 	%r1309, %r1224;
$L__BB0_41:
	mul.wide.u32 	%rd86, %r1309, 4;
	add.s64 	%rd87, %rd6, %rd86;
	ld.local.u32 	%r192, [%rd87+4];
	shl.b32 	%r193, %r1309, 5;
	mov.b32 	%r1315, 0;
$L__BB0_42:
	.pragma "nounroll";
	shr.u32 	%r787, %r192, %r1315;
	and.b32  	%r788, %r787, 1;
	setp.eq.b32 	%p29, %r788, 1;
	not.pred 	%p30, %p29;
	add.s32 	%r789, %r193, %r1315;
	mul.lo.s32 	%r790, %r789, 5;
	mul.wide.u32 	%rd88, %r790, 4;
	add.s64 	%rd12, %rd10, %rd88;
	@%p30 bra 	$L__BB0_44;
	ld.global.u32 	%r791, [%rd12];
	xor.b32  	%r1228, %r1228, %r791;
	ld.global.u32 	%r792, [%rd12+4];
	xor.b32  	%r1227, %r1227, %r792;
	ld.global.u32 	%r793, [%rd12+8];
	xor.b32  	%r1226, %r1226, %r793;
	ld.global.u32 	%r794, [%rd12+12];
	xor.b32  	%r1225, %r1225, %r794;
	ld.global.u32 	%r795, [%rd12+16];
	xor.b32  	%r1224, %r1224, %r795;
$L__BB0_44:
	and.b32  	%r797, %r787, 2;
	setp.eq.s32 	%p31, %r797, 0;
	@%p31 bra 	$L__BB0_46;
	ld.global.u32 	%r798, [%rd12+20];
	xor.b32  	%r1228, %r1228, %r798;
	ld.global.u32 	%r799, [%rd12+24];
	xor.b32  	%r1227, %r1227, %r799;
	ld.global.u32 	%r800, [%rd12+28];
	xor.b32  	%r1226, %r1226, %r800;
	ld.global.u32 	%r801, [%rd12+32];
	xor.b32  	%r1225, %r1225, %r801;
	ld.global.u32 	%r802, [%rd12+36];
	xor.b32  	%r1224, %r1224, %r802;
$L__BB0_46:
	and.b32  	%r804, %r787, 4;
	setp.eq.s32 	%p32, %r804, 0;
	@%p32 bra 	$L__BB0_48;
	ld.global.u32 	%r805, [%rd12+40];
	xor.b32  	%r1228, %r1228, %r805;
	ld.global.u32 	%r806, [%rd12+44];
	xor.b32  	%r1227, %r1227, %r806;
	ld.global.u32 	%r807, [%rd12+48];
	xor.b32  	%r1226, %r1226, %r807;
	ld.global.u32 	%r808, [%rd12+52];
	xor.b32  	%r1225, %r1225, %r808;
	ld.global.u32 	%r809, [%rd12+56];
	xor.b32  	%r1224, %r1224, %r809;
$L__BB0_48:
	and.b32  	%r811, %r787, 8;
	setp.eq.s32 	%p33, %r811, 0;
	@%p33 bra 	$L__BB0_50;
	ld.global.u32 	%r812, [%rd12+60];
	xor.b32  	%r1228, %r1228, %r812;
	ld.global.u32 	%r813, [%rd12+64];
	xor.b32  	%r1227, %r1227, %r813;
	ld.global.u32 	%r814, [%rd12+68];
	xor.b32  	%r1226, %r1226, %r814;
	ld.global.u32 	%r815, [%rd12+72];
	xor.b32  	%r1225, %r1225, %r815;
	ld.global.u32 	%r816, [%rd12+76];
	xor.b32  	%r1224, %r1224, %r816;
$L__BB0_50:
	and.b32  	%r818, %r787, 16;
	setp.eq.s32 	%p34, %r818, 0;
	@%p34 bra 	$L__BB0_52;
	ld.global.u32 	%r819, [%rd12+80];
	xor.b32  	%r1228, %r1228, %r819;
	ld.global.u32 	%r820, [%rd12+84];
	xor.b32  	%r1227, %r1227, %r820;
	ld.global.u32 	%r821, [%rd12+88];
	xor.b32  	%r1226, %r1226, %r821;
	ld.global.u32 	%r822, [%rd12+92];
	xor.b32  	%r1225, %r1225, %r822;
	ld.global.u32 	%r823, [%rd12+96];
	xor.b32  	%r1224, %r1224, %r823;
$L__BB0_52:
	and.b32  	%r825, %r787, 32;
	setp.eq.s32 	%p35, %r825, 0;
	@%p35 bra 	$L__BB0_54;
	ld.global.u32 	%r826, [%rd12+100];
	xor.b32  	%r1228, %r1228, %r826;
	ld.global.u32 	%r827, [%rd12+104];
	xor.b32  	%r1227, %r1227, %r827;
	ld.global.u32 	%r828, [%rd12+108];
	xor.b32  	%r1226, %r1226, %r828;
	ld.global.u32 	%r829, [%rd12+112];
	xor.b32  	%r1225, %r1225, %r829;
	ld.global.u32 	%r830, [%rd12+116];
	xor.b32  	%r1224, %r1224, %r830;
$L__BB0_54:
	and.b32  	%r832, %r787, 64;
	setp.eq.s32 	%p36, %r832, 0;
	@%p36 bra 	$L__BB0_56;
	ld.global.u32 	%r833, [%rd12+120];
	xor.b32  	%r1228, %r1228, %r833;
	ld.global.u32 	%r834, [%rd12+124];
	xor.b32  	%r1227, %r1227, %r834;
	ld.global.u32 	%r835, [%rd12+128];
	xor.b32  	%r1226, %r1226, %r835;
	ld.global.u32 	%r836, [%rd12+132];
	xor.b32  	%r1225, %r1225, %r836;
	ld.global.u32 	%r837, [%rd12+136];
	xor.b32  	%r1224, %r1224, %r837;
$L__BB0_56:
	and.b32  	%r839, %r787, 128;
	setp.eq.s32 	%p37, %r839, 0;
	@%p37 bra 	$L__BB0_58;
	ld.global.u32 	%r840, [%rd12+140];
	xor.b32  	%r1228, %r1228, %r840;
	ld.global.u32 	%r841, [%rd12+144];
	xor.b32  	%r1227, %r1227, %r841;
	ld.global.u32 	%r842, [%rd12+148];
	xor.b32  	%r1226, %r1226, %r842;
	ld.global.u32 	%r843, [%rd12+152];
	xor.b32  	%r1225, %r1225, %r843;
	ld.global.u32 	%r844, [%rd12+156];
	xor.b32  	%r1224, %r1224, %r844;
$L__BB0_58:
	and.b32  	%r846, %r787, 256;
	setp.eq.s32 	%p38, %r846, 0;
	@%p38 bra 	$L__BB0_60;
	ld.global.u32 	%r847, [%rd12+160];
	xor.b32  	%r1228, %r1228, %r847;
	ld.global.u32 	%r848, [%rd12+164];
	xor.b32  	%r1227, %r1227, %r848;
	ld.global.u32 	%r849, [%rd12+168];
	xor.b32  	%r1226, %r1226, %r849;
	ld.global.u32 	%r850, [%rd12+172];
	xor.b32  	%r1225, %r1225, %r850;
	ld.global.u32 	%r851, [%rd12+176];
	xor.b32  	%r1224, %r1224, %r851;
$L__BB0_60:
	and.b32  	%r853, %r787, 512;
	setp.eq.s32 	%p39, %r853, 0;
	@%p39 bra 	$L__BB0_62;
	ld.global.u32 	%r854, [%rd12+180];
	xor.b32  	%r1228, %r1228, %r854;
	ld.global.u32 	%r855, [%rd12+184];
	xor.b32  	%r1227, %r1227, %r855;
	ld.global.u32 	%r856, [%rd12+188];
	xor.b32  	%r1226, %r1226, %r856;
	ld.global.u32 	%r857, [%rd12+192];
	xor.b32  	%r1225, %r1225, %r857;
	ld.global.u32 	%r858, [%rd12+196];
	xor.b32  	%r1224, %r1224, %r858;
$L__BB0_62:
	and.b32  	%r860, %r787, 1024;
	setp.eq.s32 	%p40, %r860, 0;
	@%p40 bra 	$L__BB0_64;
	ld.global.u32 	%r861, [%rd12+200];
	xor.b32  	%r1228, %r1228, %r861;
	ld.global.u32 	%r862, [%rd12+204];
	xor.b32  	%r1227, %r1227, %r862;
	ld.global.u32 	%r863, [%rd12+208];
	xor.b32  	%r1226, %r1226, %r863;
	ld.global.u32 	%r864, [%rd12+212];
	xor.b32  	%r1225, %r1225, %r864;
	ld.global.u32 	%r865, [%rd12+216];
	xor.b32  	%r1224, %r1224, %r865;
$L__BB0_64:
	and.b32  	%r867, %r787, 2048;
	setp.eq.s32 	%p41, %r867, 0;
	@%p41 bra 	$L__BB0_66;
	ld.global.u32 	%r868, [%rd12+220];
	xor.b32  	%r1228, %r1228, %r868;
	ld.global.u32 	%r869, [%rd12+224];
	xor.b32  	%r1227, %r1227, %r869;
	ld.global.u32 	%r870, [%rd12+228];
	xor.b32  	%r1226, %r1226, %r870;
	ld.global.u32 	%r871, [%rd12+232];
	xor.b32  	%r1225, %r1225, %r871;
	ld.global.u32 	%r872, [%rd12+236];
	xor.b32  	%r1224, %r1224, %r872;
$L__BB0_66:
	and.b32  	%r874, %r787, 4096;
	setp.eq.s32 	%p42, %r874, 0;
	@%p42 bra 	$L__BB0_68;
	ld.global.u32 	%r875, [%rd12+240];
	xor.b32  	%r1228, %r1228, %r875;
	ld.global.u32 	%r876, [%rd12+244];
	xor.b32  	%r1227, %r1227, %r876;
	ld.global.u32 	%r877, [%rd12+248];
	xor.b32  	%r1226, %r1226, %r877;
	ld.global.u32 	%r878, [%rd12+252];
	xor.b32  	%r1225, %r1225, %r878;
	ld.global.u32 	%r879, [%rd12+256];
	xor.b32  	%r1224, %r1224, %r879;
$L__BB0_68:
	and.b32  	%r881, %r787, 8192;
	setp.eq.s32 	%p43, %r881, 0;
	@%p43 bra 	$L__BB0_70;
	ld.global.u32 	%r882, [%rd12+260];
	xor.b32  	%r1228, %r1228, %r882;
	ld.global.u32 	%r883, [%rd12+264];
	xor.b32  	%r1227, %r1227, %r883;
	ld.global.u32 	%r884, [%rd12+268];
	xor.b32  	%r1226, %r1226, %r884;
	ld.global.u32 	%r885, [%rd12+272];
	xor.b32  	%r1225, %r1225, %r885;
	ld.global.u32 	%r886, [%rd12+276];
	xor.b32  	%r1224, %r1224, %r886;
$L__BB0_70:
	and.b32  	%r888, %r787, 16384;
	setp.eq.s32 	%p44, %r888, 0;
	@%p44 bra 	$L__BB0_72;
	ld.global.u32 	%r889, [%rd12+280];
	xor.b32  	%r1228, %r1228, %r889;
	ld.global.u32 	%r890, [%rd12+284];
	xor.b32  	%r1227, %r1227, %r890;
	ld.global.u32 	%r891, [%rd12+288];
	xor.b32  	%r1226, %r1226, %r891;
	ld.global.u32 	%r892, [%rd12+292];
	xor.b32  	%r1225, %r1225, %r892;
	ld.global.u32 	%r893, [%rd12+296];
	xor.b32  	%r1224, %r1224, %r893;
$L__BB0_72:
	and.b32  	%r895, %r787, 32768;
	setp.eq.s32 	%p45, %r895, 0;
	@%p45 bra 	$L__BB0_74;
	ld.global.u32 	%r896, [%rd12+300];
	xor.b32  	%r1228, %r1228, %r896;
	ld.global.u32 	%r897, [%rd12+304];
	xor.b32  	%r1227, %r1227, %r897;
	ld.global.u32 	%r898, [%rd12+308];
	xor.b32  	%r1226, %r1226, %r898;
	ld.global.u32 	%r899, [%rd12+312];
	xor.b32  	%r1225, %r1225, %r899;
	ld.global.u32 	%r900, [%rd12+316];
	xor.b32  	%r1224, %r1224, %r900;
$L__BB0_74:
	add.s32 	%r1315, %r1315, 16;
	setp.ne.s32 	%p46, %r1315, 32;
	@%p46 bra 	$L__BB0_42;
	mad.lo.s32 	%r901, %r1309, -31, %r193;
	add.s32 	%r1309, %r901, 1;
	setp.ne.s32 	%p47, %r1309, 5;
	@%p47 bra 	$L__BB0_41;
	st.local.u32 	[%rd6+4], %r1228;
	st.local.v2.u32 	[%rd6+8], {%r1227, %r1226};
	st.local.v2.u32 	[%rd6+16], {%r1225, %r1224};
	setp.ne.s64 	%p48, %rd9, 3;
	@%p48 bra 	$L__BB0_114;
	mov.b32 	%r1224, 0;
	mov.u32 	%r1225, %r1224;
	mov.u32 	%r1226, %r1224;
	mov.u32 	%r1227, %r1224;
	mov.u32 	%r1228, %r1224;
	mov.u32 	%r1401, %r1224;
$L__BB0_78:
	mul.wide.u32 	%rd89, %r1401, 4;
	add.s64 	%rd90, %rd6, %rd89;
	ld.local.u32 	%r368, [%rd90+4];
	shl.b32 	%r369, %r1401, 5;
	mov.b32 	%r1407, 0;
$L__BB0_79:
	.pragma "nounroll";
	shr.u32 	%r904, %r368, %r1407;
	and.b32  	%r905, %r904, 1;
	setp.eq.b32 	%p49, %r905, 1;
	not.pred 	%p50, %p49;
	add.s32 	%r906, %r369, %r1407;
	mul.lo.s32 	%r907, %r906, 5;
	mul.wide.u32 	%rd91, %r907, 4;
	add.s64 	%rd13, %rd10, %rd91;
	@%p50 bra 	$L__BB0_81;
	ld.global.u32 	%r908, [%rd13];
	xor.b32  	%r1228, %r1228, %r908;
	ld.global.u32 	%r909, [%rd13+4];
	xor.b32  	%r1227, %r1227, %r909;
	ld.global.u32 	%r910, [%rd13+8];
	xor.b32  	%r1226, %r1226, %r910;
	ld.global.u32 	%r911, [%rd13+12];
	xor.b32  	%r1225, %r1225, %r911;
	ld.global.u32 	%r912, [%rd13+16];
	xor.b32  	%r1224, %r1224, %r912;
$L__BB0_81:
	and.b32  	%r914, %r904, 2;
	setp.eq.s32 	%p51, %r914, 0;
	@%p51 bra 	$L__BB0_83;
	ld.global.u32 	%r915, [%rd13+20];
	xor.b32  	%r1228, %r1228, %r915;
	ld.global.u32 	%r916, [%rd13+24];
	xor.b32  	%r1227, %r1227, %r916;
	ld.global.u32 	%r917, [%rd13+28];
	xor.b32  	%r1226, %r1226, %r917;
	ld.global.u32 	%r918, [%rd13+32];
	xor.b32  	%r1225, %r1225, %r918;
	ld.global.u32 	%r919, [%rd13+36];
	xor.b32  	%r1224, %r1224, %r919;
$L__BB0_83:
	and.b32  	%r921, %r904, 4;
	setp.eq.s32 	%p52, %r921, 0;
	@%p52 bra 	$L__BB0_85;
	ld.global.u32 	%r922, [%rd13+40];
	xor.b32  	%r1228, %r1228, %r922;
	ld.global.u32 	%r923, [%rd13+44];
	xor.b32  	%r1227, %r1227, %r923;
	ld.global.u32 	%r924, [%rd13+48];
	xor.b32  	%r1226, %r1226, %r924;
	ld.global.u32 	%r925, [%rd13+52];
	xor.b32  	%r1225, %r1225, %r925;
	ld.global.u32 	%r926, [%rd13+56];
	xor.b32  	%r1224, %r1224, %r926;
$L__BB0_85:
	and.b32  	%r928, %r904, 8;
	setp.eq.s32 	%p53, %r928, 0;
	@%p53 bra 	$L__BB0_87;
	ld.global.u32 	%r929, [%rd13+60];
	xor.b32  	%r1228, %r1228, %r929;
	ld.global.u32 	%r930, [%rd13+64];
	xor.b32  	%r1227, %r1227, %r930;
	ld.global.u32 	%r931, [%rd13+68];
	xor.b32  	%r1226, %r1226, %r931;
	ld.global.u32 	%r932, [%rd13+72];
	xor.b32  	%r1225, %r1225, %r932;
	ld.global.u32 	%r933, [%rd13+76];
	xor.b32  	%r1224, %r1224, %r933;
$L__BB0_87:
	and.b32  	%r935, %r904, 16;
	setp.eq.s32 	%p54, %r935, 0;
	@%p54 bra 	$L__BB0_89;
	ld.global.u32 	%r936, [%rd13+80];
	xor.b32  	%r1228, %r1228, %r936;
	ld.global.u32 	%r937, [%rd13+84];
	xor.b32  	%r1227, %r1227, %r937;
	ld.global.u32 	%r938, [%rd13+88];
	xor.b32  	%r1226, %r1226, %r938;
	ld.global.u32 	%r939, [%rd13+92];
	xor.b32  	%r1225, %r1225, %r939;
	ld.global.u32 	%r940, [%rd13+96];
	xor.b32  	%r1224, %r1224, %r940;
$L__BB0_89:
	and.b32  	%r942, %r904, 32;
	setp.eq.s32 	%p55, %r942, 0;
	@%p55 bra 	$L__BB0_91;
	ld.global.u32 	%r943, [%rd13+100];
	xor.b32  	%r1228, %r1228, %r943;
	ld.global.u32 	%r944, [%rd13+104];
	xor.b32  	%r1227, %r1227, %r944;
	ld.global.u32 	%r945, [%rd13+108];
	xor.b32  	%r1226, %r1226, %r945;
	ld.global.u32 	%r946, [%rd13+112];
	xor.b32  	%r1225, %r1225, %r946;
	ld.global.u32 	%r947, [%rd13+116];
	xor.b32  	%r1224, %r1224, %r947;
$L__BB0_91:
	and.b32  	%r949, %r904, 64;
	setp.eq.s32 	%p56, %r949, 0;
	@%p56 bra 	$L__BB0_93;
	ld.global.u32 	%r950, [%rd13+120];
	xor.b32  	%r1228, %r1228, %r950;
	ld.global.u32 	%r951, [%rd13+124];
	xor.b32  	%r1227, %r1227, %r951;
	ld.global.u32 	%r952, [%rd13+128];
	xor.b32  	%r1226, %r1226, %r952;
	ld.global.u32 	%r953, [%rd13+132];
	xor.b32  	%r1225, %r1225, %r953;
	ld.global.u32 	%r954, [%rd13+136];
	xor.b32  	%r1224, %r1224, %r954;
$L__BB0_93:
	and.b32  	%r956, %r904, 128;
	setp.eq.s32 	%p57, %r956, 0;
	@%p57 bra 	$L__BB0_95;
	ld.global.u32 	%r957, [%rd13+140];
	xor.b32  	%r1228, %r1228, %r957;
	ld.global.u32 	%r958, [%rd13+144];
	xor.b32  	%r1227, %r1227, %r958;
	ld.global.u32 	%r959, [%rd13+148];
	xor.b32  	%r1226, %r1226, %r959;
	ld.global.u32 	%r960, [%rd13+152];
	xor.b32  	%r1225, %r1225, %r960;
	ld.global.u32 	%r961, [%rd13+156];
	xor.b32  	%r1224, %r1224, %r961;
$L__BB0_95:
	and.b32  	%r963, %r904, 256;
	setp.eq.s32 	%p58, %r963, 0;
	@%p58 bra 	$L__BB0_97;
	ld.global.u32 	%r964, [%rd13+160];
	xor.b32  	%r1228, %r1228, %r964;
	ld.global.u32 	%r965, [%rd13+164];
	xor.b32  	%r1227, %r1227, %r965;
	ld.global.u32 	%r966, [%rd13+168];
	xor.b32  	%r1226, %r1226, %r966;
	ld.global.u32 	%r967, [%rd13+172];
	xor.b32  	%r1225, %r1225, %r967;
	ld.global.u32 	%r968, [%rd13+176];
	xor.b32  	%r1224, %r1224, %r968;
$L__BB0_97:
	and.b32  	%r970, %r904, 512;
	setp.eq.s32 	%p59, %r970, 0;
	@%p59 bra 	$L__BB0_99;
	ld.global.u32 	%r971, [%rd13+180];
	xor.b32  	%r1228, %r1228, %r971;
	ld.global.u32 	%r972, [%rd13+184];
	xor.b32  	%r1227, %r1227, %r972;
	ld.global.u32 	%r973, [%rd13+188];
	xor.b32  	%r1226, %r1226, %r973;
	ld.global.u32 	%r974, [%rd13+192];
	xor.b32  	%r1225, %r1225, %r974;
	ld.global.u32 	%r975, [%rd13+196];
	xor.b32  	%r1224, %r1224, %r975;
$L__BB0_99:
	and.b32  	%r977, %r904, 1024;
	setp.eq.s32 	%p60, %r977, 0;
	@%p60 bra 	$L__BB0_101;
	ld.global.u32 	%r978, [%rd13+200];
	xor.b32  	%r1228, %r1228, %r978;
	ld.global.u32 	%r979, [%rd13+204];
	xor.b32  	%r1227, %r1227, %r979;
	ld.global.u32 	%r980, [%rd13+208];
	xor.b32  	%r1226, %r1226, %r980;
	ld.global.u32 	%r981, [%rd13+212];
	xor.b32  	%r1225, %r1225, %r981;
	ld.global.u32 	%r982, [%rd13+216];
	xor.b32  	%r1224, %r1224, %r982;
$L__BB0_101:
	and.b32  	%r984, %r904, 2048;
	setp.eq.s32 	%p61, %r984, 0;
	@%p61 bra 	$L__BB0_103;
	ld.global.u32 	%r985, [%rd13+220];
	xor.b32  	%r1228, %r1228, %r985;
	ld.global.u32 	%r986, [%rd13+224];
	xor.b32  	%r1227, %r1227, %r986;
	ld.global.u32 	%r987, [%rd13+228];
	xor.b32  	%r1226, %r1226, %r987;
	ld.global.u32 	%r988, [%rd13+232];
	xor.b32  	%r1225, %r1225, %r988;
	ld.global.u32 	%r989, [%rd13+236];
	xor.b32  	%r1224, %r1224, %r989;
$L__BB0_103:
	and.b32  	%r991, %r904, 4096;
	setp.eq.s32 	%p62, %r991, 0;
	@%p62 bra 	$L__BB0_105;
	ld.global.u32 	%r992, [%rd13+240];
	xor.b32  	%r1228, %r1228, %r992;
	ld.global.u32 	%r993, [%rd13+244];
	xor.b32  	%r1227, %r1227, %r993;
	ld.global.u32 	%r994, [%rd13+248];
	xor.b32  	%r1226, %r1226, %r994;
	ld.global.u32 	%r995, [%rd13+252];
	xor.b32  	%r1225, %r1225, %r995;
	ld.global.u32 	%r996, [%rd13+256];
	xor.b32  	%r1224, %r1224, %r996;
$L__BB0_105:
	and.b32  	%r998, %r904, 8192;
	setp.eq.s32 	%p63, %r998, 0;
	@%p63 bra 	$L__BB0_107;
	ld.global.u32 	%r999, [%rd13+260];
	xor.b32  	%r1228, %r1228, %r999;
	ld.global.u32 	%r1000, [%rd13+264];
	xor.b32  	%r1227, %r1227, %r1000;
	ld.global.u32 	%r1001, [%rd13+268];
	xor.b32  	%r1226, %r1226, %r1001;
	ld.global.u32 	%r1002, [%rd13+272];
	xor.b32  	%r1225, %r1225, %r1002;
	ld.global.u32 	%r1003, [%rd13+276];
	xor.b32  	%r1224, %r1224, %r1003;
$L__BB0_107:
	and.b32  	%r1005, %r904, 16384;
	setp.eq.s32 	%p64, %r1005, 0;
	@%p64 bra 	$L__BB0_109;
	ld.global.u32 	%r1006, [%rd13+280];
	xor.b32  	%r1228, %r1228, %r1006;
	ld.global.u32 	%r1007, [%rd13+284];
	xor.b32  	%r1227, %r1227, %r1007;
	ld.global.u32 	%r1008, [%rd13+288];
	xor.b32  	%r1226, %r1226, %r1008;
	ld.global.u32 	%r1009, [%rd13+292];
	xor.b32  	%r1225, %r1225, %r1009;
	ld.global.u32 	%r1010, [%rd13+296];
	xor.b32  	%r1224, %r1224, %r1010;
$L__BB0_109:
	and.b32  	%r1012, %r904, 32768;
	setp.eq.s32 	%p65, %r1012, 0;
	@%p65 bra 	$L__BB0_111;
	ld.global.u32 	%r1013, [%rd13+300];
	xor.b32  	%r1228, %r1228, %r1013;
	ld.global.u32 	%r1014, [%rd13+304];
	xor.b32  	%r1227, %r1227, %r1014;
	ld.global.u32 	%r1015, [%rd13+308];
	xor.b32  	%r1226, %r1226, %r1015;
	ld.global.u32 	%r1016, [%rd13+312];
	xor.b32  	%r1225, %r1225, %r1016;
	ld.global.u32 	%r1017, [%rd13+316];
	xor.b32  	%r1224, %r1224, %r1017;
$L__BB0_111:
	add.s32 	%r1407, %r1407, 16;
	setp.ne.s32 	%p66, %r1407, 32;
	@%p66 bra 	$L__BB0_79;
	mad.lo.s32 	%r1018, %r1401, -31, %r369;
	add.s32 	%r1401, %r1018, 1;
	setp.ne.s32 	%p67, %r1401, 5;
	@%p67 bra 	$L__BB0_78;
	st.local.u32 	[%rd6+4], %r1228;
	st.local.v2.u32 	[%rd6+8], {%r1227, %r1226};
	st.local.v2.u32 	[%rd6+16], {%r1225, %r1224};
$L__BB0_114:
	shr.u64 	%rd225, %rd8, 2;
	add.s32 	%r1211, %r1211, 1;
	setp.gt.u64 	%p68, %rd8, 3;
	@%p68 bra 	$L__BB0_2;
$L__BB0_115:
	cvt.u32.u64 	%r1019, %rd7;
	mov.b32 	%r1020, 0;
	st.local.v2.u32 	[%rd6+24], {%r1020, %r1020};
	st.local.u32 	[%rd6+32], %r1020;
	mov.b64 	%rd92, 0;
	st.local.u64 	[%rd6+40], %rd92;
	mul.lo.s32 	%r549, %r654, %r1019;
	cvt.s64.s32 	%rd15, %r549;
	cvta.to.global.u64 	%rd93, %rd73;
	mad.lo.s64 	%rd16, %rd7, 24, %rd93;
	st.global.u64 	[%rd16+8], %rd92;
	mul.wide.s32 	%rd94, %r549, 8;
	add.s64 	%rd17, %rd5, %rd94;
	setp.lt.s32 	%p69, %r654, 1;
	@%p69 bra 	$L__BB0_127;
	and.b32  	%r550, %r654, 7;
	setp.lt.u32 	%p70, %r654, 8;
	mov.b32 	%r1501, 0;
	@%p70 bra 	$L__BB0_119;
	and.b32  	%r1501, %r654, 2147483640;
	add.s64 	%rd96, %rd94, %rd5;
	add.s64 	%rd226, %rd96, 32;
	add.s64 	%rd19, %rd1, 96;
	mov.b32 	%r1499, 0;
	mov.u32 	%r1498, %r549;
$L__BB0_118:
	.pragma "nounroll";
	mul.wide.s32 	%rd97, %r1498, 24;
	add.s64 	%rd98, %rd72, %rd97;
	add.s64 	%rd99, %rd19, %rd97;
	st.global.u64 	[%rd226+-32], %rd98;
	st.global.u32 	[%rd99+-96], %r1499;
	add.s64 	%rd100, %rd98, 24;
	st.global.u64 	[%rd226+-24], %rd100;
	add.s32 	%r1023, %r1499, 1;
	st.global.u32 	[%rd99+-72], %r1023;
	add.s64 	%rd101, %rd98, 48;
	st.global.u64 	[%rd226+-16], %rd101;
	add.s32 	%r1024, %r1499, 2;
	st.global.u32 	[%rd99+-48], %r1024;
	add.s64 	%rd102, %rd98, 72;
	st.global.u64 	[%rd226+-8], %rd102;
	add.s32 	%r1025, %r1499, 3;
	st.global.u32 	[%rd99+-24], %r1025;
	add.s64 	%rd103, %rd98, 96;
	st.global.u64 	[%rd226], %rd103;
	add.s32 	%r1026, %r1499, 4;
	st.global.u32 	[%rd99], %r1026;
	add.s64 	%rd104, %rd98, 120;
	st.global.u64 	[%rd226+8], %rd104;
	add.s32 	%r1027, %r1499, 5;
	st.global.u32 	[%rd99+24], %r1027;
	add.s64 	%rd105, %rd98, 144;
	st.global.u64 	[%rd226+16], %rd105;
	add.s32 	%r1028, %r1499, 6;
	st.global.u32 	[%rd99+48], %r1028;
	add.s64 	%rd106, %rd98, 168;
	st.global.u64 	[%rd226+24], %rd106;
	add.s32 	%r1029, %r1499, 7;
	st.global.u32 	[%rd99+72], %r1029;
	add.s32 	%r1498, %r1498, 8;
	add.s64 	%rd226, %rd226, 64;
	add.s32 	%r1499, %r1499, 8;
	setp.ne.s32 	%p71, %r1499, %r1501;
	@%p71 bra 	$L__BB0_118;
$L__BB0_119:
	setp.eq.s32 	%p72, %r550, 0;
	@%p72 bra 	$L__BB0_127;
	and.b32  	%r557, %r654, 3;
	setp.lt.u32 	%p73, %r550, 4;
	@%p73 bra 	$L__BB0_122;
	add.s32 	%r1030, %r1501, %r549;
	mul.wide.s32 	%rd107, %r1030, 24;
	add.s64 	%rd108, %rd1, %rd107;
	add.s64 	%rd109, %rd72, %rd107;
	mul.wide.u32 	%rd110, %r1501, 8;
	add.s64 	%rd111, %rd17, %rd110;
	st.global.u64 	[%rd111], %rd109;
	st.global.u32 	[%rd108], %r1501;
	add.s32 	%r1031, %r1501, 1;
	add.s64 	%rd112, %rd109, 24;
	st.global.u64 	[%rd111+8], %rd112;
	st.global.u32 	[%rd108+24], %r1031;
	add.s32 	%r1032, %r1501, 2;
	add.s64 	%rd113, %rd109, 48;
	st.global.u64 	[%rd111+16], %rd113;
	st.global.u32 	[%rd108+48], %r1032;
	add.s32 	%r1033, %r1501, 3;
	add.s64 	%rd114, %rd109, 72;
	st.global.u64 	[%rd111+24], %rd114;
	st.global.u32 	[%rd108+72], %r1033;
	add.s32 	%r1501, %r1501, 4;
$L__BB0_122:
	setp.eq.s32 	%p74, %r557, 0;
	@%p74 bra 	$L__BB0_127;
	setp.eq.s32 	%p75, %r557, 1;
	@%p75 bra 	$L__BB0_125;
	add.s32 	%r1034, %r1501, %r549;
	mul.wide.s32 	%rd115, %r1034, 24;
	add.s64 	%rd116, %rd1, %rd115;
	add.s64 	%rd117, %rd72, %rd115;
	mul.wide.u32 	%rd118, %r1501, 8;
	add.s64 	%rd119, %rd17, %rd118;
	st.global.u64 	[%rd119], %rd117;
	st.global.u32 	[%rd116], %r1501;
	add.s32 	%r1035, %r1501, 1;
	add.s64 	%rd120, %rd117, 24;
	st.global.u64 	[%rd119+8], %rd120;
	st.global.u32 	[%rd116+24], %r1035;
	add.s32 	%r1501, %r1501, 2;
$L__BB0_125:
	and.b32  	%r1036, %r654, 1;
	setp.eq.b32 	%p76, %r1036, 1;
	not.pred 	%p77, %p76;
	@%p77 bra 	$L__BB0_127;
	add.s32 	%r1037, %r1501, %r549;
	mul.wide.s32 	%rd121, %r1037, 24;
	add.s64 	%rd122, %rd1, %rd121;
	add.s64 	%rd123, %rd72, %rd121;
	mul.wide.u32 	%rd124, %r1501, 8;
	add.s64 	%rd125, %rd17, %rd124;
	st.global.u64 	[%rd125], %rd123;
	st.global.u32 	[%rd122], %r1501;
$L__BB0_127:
	mad.lo.s64 	%rd237, %rd7, 24, %rd73;
	sub.s32 	%r1040, %r549, %r1019;
	cvta.to.global.u64 	%rd127, %rd75;
	mul.wide.s32 	%rd128, %r1040, 8;
	add.s64 	%rd23, %rd127, %rd128;
	cvta.to.global.u64 	%rd129, %rd74;
	mul.wide.s32 	%rd130, %r1040, 4;
	add.s64 	%rd24, %rd129, %rd130;
	and.b32  	%r562, %r654, 15;
	setp.lt.u32 	%p78, %r654, 16;
	mov.b32 	%r1505, 0;
	@%p78 bra 	$L__BB0_130;
	and.b32  	%r1505, %r654, 2147483632;
	neg.s32 	%r1503, %r1505;
	add.s64 	%rd132, %rd94, %rd5;
	add.s64 	%rd227, %rd132, 64;
$L__BB0_129:
	.pragma "nounroll";
	ld.global.u64 	%rd133, [%rd227+-64];
	st.u64 	[%rd133+8], %rd237;
	st.u64 	[%rd237+16], %rd133;
	ld.global.u64 	%rd134, [%rd227+-56];
	st.u64 	[%rd134+8], %rd133;
	st.u64 	[%rd133+16], %rd134;
	ld.global.u64 	%rd135, [%rd227+-48];
	st.u64 	[%rd135+8], %rd134;
	st.u64 	[%rd134+16], %rd135;
	ld.global.u64 	%rd136, [%rd227+-40];
	st.u64 	[%rd136+8], %rd135;
	st.u64 	[%rd135+16], %rd136;
	ld.global.u64 	%rd137, [%rd227+-32];
	st.u64 	[%rd137+8], %rd136;
	st.u64 	[%rd136+16], %rd137;
	ld.global.u64 	%rd138, [%rd227+-24];
	st.u64 	[%rd138+8], %rd137;
	st.u64 	[%rd137+16], %rd138;
	ld.global.u64 	%rd139, [%rd227+-16];
	st.u64 	[%rd139+8], %rd138;
	st.u64 	[%rd138+16], %rd139;
	ld.global.u64 	%rd140, [%rd227+-8];
	st.u64 	[%rd140+8], %rd139;
	st.u64 	[%rd139+16], %rd140;
	ld.global.u64 	%rd141, [%rd227];
	st.u64 	[%rd141+8], %rd140;
	st.u64 	[%rd140+16], %rd141;
	ld.global.u64 	%rd142, [%rd227+8];
	st.u64 	[%rd142+8], %rd141;
	st.u64 	[%rd141+16], %rd142;
	ld.global.u64 	%rd143, [%rd227+16];
	st.u64 	[%rd143+8], %rd142;
	st.u64 	[%rd142+16], %rd143;
	ld.global.u64 	%rd144, [%rd227+24];
	st.u64 	[%rd144+8], %rd143;
	st.u64 	[%rd143+16], %rd144;
	ld.global.u64 	%rd145, [%rd227+32];
	st.u64 	[%rd145+8], %rd144;
	st.u64 	[%rd144+16], %rd145;
	ld.global.u64 	%rd146, [%rd227+40];
	st.u64 	[%rd146+8], %rd145;
	st.u64 	[%rd145+16], %rd146;
	ld.global.u64 	%rd147, [%rd227+48];
	st.u64 	[%rd147+8], %rd146;
	st.u64 	[%rd146+16], %rd147;
	ld.global.u64 	%rd237, [%rd227+56];
	st.u64 	[%rd237+8], %rd147;
	st.u64 	[%rd147+16], %rd237;
	add.s32 	%r1503, %r1503, 16;
	add.s64 	%rd227, %rd227, 128;
	setp.ne.s32 	%p79, %r1503, 0;
	@%p79 bra 	$L__BB0_129;
$L__BB0_130:
	setp.eq.s32 	%p80, %r562, 0;
	@%p80 bra 	$L__BB0_139;
	and.b32  	%r568, %r654, 7;
	setp.lt.u32 	%p81, %r562, 8;
	@%p81 bra 	$L__BB0_133;
	mul.wide.u32 	%rd149, %r1505, 8;
	add.s64 	%rd150, %rd17, %rd149;
	ld.global.u64 	%rd151, [%rd150];
	st.u64 	[%rd151+8], %rd237;
	st.u64 	[%rd237+16], %rd151;
	ld.global.u64 	%rd152, [%rd150+8];
	st.u64 	[%rd152+8], %rd151;
	st.u64 	[%rd151+16], %rd152;
	ld.global.u64 	%rd153, [%rd150+16];
	st.u64 	[%rd153+8], %rd152;
	st.u64 	[%rd152+16], %rd153;
	ld.global.u64 	%rd154, [%rd150+24];
	st.u64 	[%rd154+8], %rd153;
	st.u64 	[%rd153+16], %rd154;
	ld.global.u64 	%rd155, [%rd150+32];
	st.u64 	[%rd155+8], %rd154;
	st.u64 	[%rd154+16], %rd155;
	ld.global.u64 	%rd156, [%rd150+40];
	st.u64 	[%rd156+8], %rd155;
	st.u64 	[%rd155+16], %rd156;
	ld.global.u64 	%rd157, [%rd150+48];
	st.u64 	[%rd157+8], %rd156;
	st.u64 	[%rd156+16], %rd157;
	ld.global.u64 	%rd237, [%rd150+56];
	st.u64 	[%rd237+8], %rd157;
	st.u64 	[%rd157+16], %rd237;
	add.s32 	%r1505, %r1505, 8;
$L__BB0_133:
	setp.eq.s32 	%p82, %r568, 0;
	@%p82 bra 	$L__BB0_139;
	and.b32  	%r571, %r654, 3;
	setp.lt.u32 	%p83, %r568, 4;
	@%p83 bra 	$L__BB0_136;
	mul.wide.u32 	%rd159, %r1505, 8;
	add.s64 	%rd160, %rd17, %rd159;
	ld.global.u64 	%rd161, [%rd160];
	st.u64 	[%rd161+8], %rd237;
	st.u64 	[%rd237+16], %rd161;
	ld.global.u64 	%rd162, [%rd160+8];
	st.u64 	[%rd162+8], %rd161;
	st.u64 	[%rd161+16], %rd162;
	ld.global.u64 	%rd163, [%rd160+16];
	st.u64 	[%rd163+8], %rd162;
	st.u64 	[%rd162+16], %rd163;
	ld.global.u64 	%rd237, [%rd160+24];
	st.u64 	[%rd237+8], %rd163;
	st.u64 	[%rd163+16], %rd237;
	add.s32 	%r1505, %r1505, 4;
$L__BB0_136:
	setp.eq.s32 	%p84, %r571, 0;
	@%p84 bra 	$L__BB0_139;
	mul.wide.u32 	%rd165, %r1505, 8;
	add.s64 	%rd166, %rd94, %rd165;
	add.s64 	%rd235, %rd5, %rd166;
	neg.s32 	%r1507, %r571;
	mov.u64 	%rd236, %rd237;
$L__BB0_138:
	.pragma "nounroll";
	ld.global.u64 	%rd237, [%rd235];
	st.u64 	[%rd237+8], %rd236;
	st.u64 	[%rd236+16], %rd237;
	add.s64 	%rd235, %rd235, 8;
	add.s32 	%r1507, %r1507, 1;
	setp.ne.s32 	%p85, %r1507, 0;
	mov.u64 	%rd236, %rd237;
	@%p85 bra 	$L__BB0_138;
$L__BB0_139:
	mov.b64 	%rd167, 0;
	st.u64 	[%rd237+16], %rd167;
	shr.u32 	%r1041, %r1228, 2;
	xor.b32  	%r1042, %r1041, %r1228;
	shl.b32 	%r1043, %r1224, 4;
	shl.b32 	%r1044, %r1042, 1;
	xor.b32  	%r1045, %r1044, %r1043;
	xor.b32  	%r1046, %r1045, %r1042;
	xor.b32  	%r1509, %r1046, %r1224;
	add.s32 	%r1047, %r1509, 717346202;
	rem.u32 	%r1515, %r1047, %r654;
	mul.wide.u32 	%rd168, %r1515, 8;
	add.s64 	%rd169, %rd17, %rd168;
	ld.global.u64 	%rd170, [%rd169];
	ld.u64 	%rd44, [%rd170+8];
	ld.u64 	%rd45, [%rd170+16];
	st.u64 	[%rd44+16], %rd45;
	setp.eq.s64 	%p86, %rd45, 0;
	@%p86 bra 	$L__BB0_141;
	st.u64 	[%rd45+8], %rd44;
$L__BB0_141:
	shl.b64 	%rd171, %rd15, 2;
	add.s64 	%rd46, %rd4, %rd171;
	st.global.u32 	[%rd46], %r1515;
	setp.lt.u32 	%p87, %r654, 2;
	mov.f64 	%fd93, 0d0000000000000000;
	@%p87 bra 	$L__BB0_175;
	shl.b32 	%r579, %r654, 1;
	{
	.reg .b32 %temp; 
	mov.b64 	{%temp, %r580}, %fd44;
	}
	shr.u32 	%r1050, %r580, 20;
	and.b32  	%r1051, %r1050, 2047;
	add.s32 	%r1052, %r1051, -1012;
	mov.b64 	%rd172, %fd44;
	shl.b64 	%rd47, %rd172, %r1052;
	setp.eq.s64 	%p1, %rd47, -9223372036854775808;
	cvt.rzi.f64.f64 	%fd1, %fd44;
	abs.f64 	%fd2, %fd44;
	setp.lt.s32 	%p88, %r580, 0;
	selp.b32 	%r581, 0, 2146435072, %p88;
	or.b32  	%r582, %r581, -2147483648;
	{
	.reg .b32 %temp; 
	mov.b64 	{%temp, %r583}, %fd45;
	}
	shr.u32 	%r1053, %r583, 20;
	and.b32  	%r1054, %r1053, 2047;
	add.s32 	%r1055, %r1054, -1012;
	mov.b64 	%rd173, %fd45;
	shl.b64 	%rd48, %rd173, %r1055;
	setp.eq.s64 	%p2, %rd48, -9223372036854775808;
	cvt.rzi.f64.f64 	%fd3, %fd45;
	abs.f64 	%fd4, %fd45;
	setp.neu.f64 	%p90, %fd4, 0d3FE0000000000000;
	and.pred  	%p3, %p90, %p2;
	setp.lt.s32 	%p91, %r583, 0;
	selp.b32 	%r584, 0, 2146435072, %p91;
	and.b32  	%r585, %r583, 2147483647;
	cvta.to.global.u64 	%rd49, %rd70;
	mov.f64 	%fd93, 0d0000000000000000;
	mov.b32 	%r1514, 1;
	mov.b32 	%r1508, 717346202;
$L__BB0_143:
	mov.u32 	%r590, %r1226;
	mov.u32 	%r1226, %r1225;
	mov.u32 	%r1225, %r1224;
	mov.u32 	%r1224, %r1509;
	ld.global.u64 	%rd238, [%rd16+16];
	setp.eq.s64 	%p92, %rd238, 0;
	mov.f64 	%fd91, 0d0000000000000000;
	mov.b32 	%r1517, 0;
	@%p92 bra 	$L__BB0_166;
	mov.b32 	%r1517, 0;
	mov.f64 	%fd91, 0d0000000000000000;
$L__BB0_145:
	ld.u32 	%r595, [%rd238];
	setp.gt.s32 	%p93, %r595, %r1515;
	selp.b32 	%r1058, %r1515, 0, %p93;
	setp.lt.s32 	%p94, %r595, %r1515;
	selp.b32 	%r1059, %r595, 0, %p94;
	add.s32 	%r1060, %r1058, %r1059;
	sub.s32 	%r1061, %r595, %r1515;
	selp.b32 	%r1062, %r1061, 0, %p93;
	not.b32 	%r1063, %r1060;
	add.s32 	%r1064, %r579, %r1063;
	mul.lo.s32 	%r1065, %r1064, %r1060;
	shr.u32 	%r1066, %r1065, 31;
	add.s32 	%r1067, %r1065, %r1066;
	shr.s32 	%r1068, %r1067, 1;
	not.b32 	%r1069, %r595;
	add.s32 	%r1070, %r1515, %r1069;
	selp.b32 	%r1071, %r1070, -1, %p94;
	add.s32 	%r1072, %r1071, %r1062;
	add.s32 	%r1073, %r1072, %r1068;
	mul.wide.s32 	%rd174, %r1073, 8;
	add.s64 	%rd175, %rd3, %rd174;
	ld.global.f64 	%fd7, [%rd175];
	add.s64 	%rd176, %rd49, %rd174;
	ld.global.f64 	%fd8, [%rd176];
	{
	.reg .b32 %temp; 
	mov.b64 	{%temp, %r596}, %fd8;
	}
	abs.f64 	%fd9, %fd8;
	setp.neu.f64 	%p95, %fd8, 0d0000000000000000;
	@%p95 bra 	$L__BB0_147;
	setp.lt.s32 	%p99, %r580, 0;
	setp.neu.f64 	%p100, %fd2, 0d3FE0000000000000;
	and.pred  	%p5, %p100, %p1;
	selp.b32 	%r1074, %r596, 0, %p5;
	or.b32  	%r1075, %r1074, 2146435072;
	selp.b32 	%r1076, %r1075, %r1074, %p99;
	mov.b32 	%r1077, 0;
	mov.b64 	%fd88, {%r1077, %r1076};
	bra.uni 	$L__BB0_148;
$L__BB0_147:
	{ // callseq 0, 0
	.param .b64 param0;
	st.param.f64 	[param0], %fd9;
	.param .b64 param1;
	st.param.f64 	[param1], %fd44;
	.param .b64 retval0;
	call.uni (retval0), 
	__internal_accurate_pow, 
	(
	param0, 
	param1
	);
	ld.param.f64 	%fd50, [retval0];
	} // callseq 0
	setp.lt.s32 	%p96, %r596, 0;
	setp.neu.f64 	%p97, %fd44, %fd1;
	neg.f64 	%fd52, %fd50;
	setp.eq.s64 	%p98, %rd47, -9223372036854775808;
	selp.f64 	%fd53, %fd52, %fd50, %p98;
	selp.f64 	%fd54, %fd53, %fd50, %p96;
	selp.f64 	%fd55, 0dFFF8000000000000, %fd54, %p96;
	selp.f64 	%fd88, %fd55, %fd54, %p97;
	mov.pred 	%p5, %p1;
$L__BB0_148:
	add.f64 	%fd56, %fd44, %fd8;
	{
	.reg .b32 %temp; 
	mov.b64 	{%temp, %r1078}, %fd56;
	}
	and.b32  	%r1079, %r1078, 2146435072;
	setp.ne.s32 	%p101, %r1079, 2146435072;
	@%p101 bra 	$L__BB0_155;
	setp.num.f64 	%p102, %fd8, %fd44;
	@%p102 bra 	$L__BB0_151;
	add.rn.f64 	%fd88, %fd8, %fd44;
	bra.uni 	$L__BB0_155;
$L__BB0_151:
	setp.neu.f64 	%p103, %fd2, 0d7FF0000000000000;
	@%p103 bra 	$L__BB0_153;
	setp.lt.s32 	%p107, %r580, 0;
	setp.gt.f64 	%p108, %fd9, 0d3FF0000000000000;
	selp.b32 	%r1085, 2146435072, 0, %p108;
	xor.b32  	%r1086, %r1085, 2146435072;
	selp.b32 	%r1087, %r1086, %r1085, %p107;
	setp.eq.f64 	%p109, %fd8, 0dBFF0000000000000;
	selp.b32 	%r1088, 1072693248, %r1087, %p109;
	mov.b32 	%r1089, 0;
	mov.b64 	%fd88, {%r1089, %r1088};
	bra.uni 	$L__BB0_155;
$L__BB0_153:
	setp.neu.f64 	%p104, %fd9, 0d7FF0000000000000;
	@%p104 bra 	$L__BB0_155;
	setp.lt.s32 	%p105, %r596, 0;
	and.b32  	%r1080, %r580, 2147483647;
	setp.ne.s32 	%p106, %r1080, 1071644672;
	selp.b32 	%r1081, %r582, %r581, %p106;
	selp.b32 	%r1082, %r1081, %r581, %p5;
	selp.b32 	%r1083, %r1082, %r581, %p105;
	mov.b32 	%r1084, 0;
	mov.b64 	%fd88, {%r1084, %r1083};
$L__BB0_155:
	rcp.rn.f64 	%fd17, %fd7;
	{
	.reg .b32 %temp; 
	mov.b64 	{%temp, %r597}, %fd17;
	}
	abs.f64 	%fd18, %fd17;
	setp.neu.f64 	%p110, %fd17, 0d0000000000000000;
	@%p110 bra 	$L__BB0_157;
	setp.lt.s32 	%p114, %r583, 0;
	selp.b32 	%r1090, %r597, 0, %p3;
	or.b32  	%r1091, %r1090, 2146435072;
	selp.b32 	%r1092, %r1091, %r1090, %p114;
	mov.b32 	%r1093, 0;
	mov.b64 	%fd90, {%r1093, %r1092};
	mov.pred 	%p6, %p3;
	bra.uni 	$L__BB0_158;
$L__BB0_157:
	{ // callseq 1, 0
	.param .b64 param0;
	st.param.f64 	[param0], %fd18;
	.param .b64 param1;
	st.param.f64 	[param1], %fd45;
	.param .b64 retval0;
	call.uni (retval0), 
	__internal_accurate_pow, 
	(
	param0, 
	param1
	);
	ld.param.f64 	%fd57, [retval0];
	} // callseq 1
	setp.lt.s32 	%p111, %r597, 0;
	setp.neu.f64 	%p112, %fd45, %fd3;
	neg.f64 	%fd59, %fd57;
	setp.eq.s64 	%p113, %rd48, -9223372036854775808;
	selp.f64 	%fd60, %fd59, %fd57, %p113;
	selp.f64 	%fd61, %fd60, %fd57, %p111;
	selp.f64 	%fd62, 0dFFF8000000000000, %fd61, %p111;
	selp.f64 	%fd90, %fd62, %fd61, %p112;
	mov.pred 	%p6, %p2;
$L__BB0_158:
	add.f64 	%fd63, %fd45, %fd17;
	{
	.reg .b32 %temp; 
	mov.b64 	{%temp, %r1094}, %fd63;
	}
	and.b32  	%r1095, %r1094, 2146435072;
	setp.ne.s32 	%p115, %r1095, 2146435072;
	@%p115 bra 	$L__BB0_165;
	setp.num.f64 	%p116, %fd17, %fd45;
	@%p116 bra 	$L__BB0_161;
	add.rn.f64 	%fd90, %fd17, %fd45;
	bra.uni 	$L__BB0_165;
$L__BB0_161:
	setp.neu.f64 	%p117, %fd4, 0d7FF0000000000000;
	@%p117 bra 	$L__BB0_163;
	setp.gt.f64 	%p122, %fd18, 0d3FF0000000000000;
	selp.b32 	%r1102, 2146435072, 0, %p122;
	xor.b32  	%r1103, %r1102, 2146435072;
	selp.b32 	%r1104, %r1103, %r1102, %p91;
	setp.eq.f64 	%p123, %fd17, 0dBFF0000000000000;
	selp.b32 	%r1105, 1072693248, %r1104, %p123;
	mov.b32 	%r1106, 0;
	mov.b64 	%fd90, {%r1106, %r1105};
	bra.uni 	$L__BB0_165;
$L__BB0_163:
	setp.neu.f64 	%p118, %fd18, 0d7FF0000000000000;
	@%p118 bra 	$L__BB0_165;
	setp.lt.s32 	%p119, %r597, 0;
	setp.ne.s32 	%p120, %r585, 1071644672;
	or.b32  	%r1097, %r584, -2147483648;
	selp.b32 	%r1098, %r1097, %r584, %p120;
	selp.b32 	%r1099, %r1098, %r584, %p6;
	selp.b32 	%r1100, %r1099, %r584, %p119;
	mov.b32 	%r1101, 0;
	mov.b64 	%fd90, {%r1101, %r1100};
$L__BB0_165:
	setp.eq.f64 	%p124, %fd45, 0d0000000000000000;
	setp.eq.f64 	%p125, %fd17, 0d3FF0000000000000;
	selp.f64 	%fd64, 0d3FF0000000000000, %fd90, %p125;
	selp.f64 	%fd65, 0d3FF0000000000000, %fd64, %p124;
	setp.eq.f64 	%p126, %fd8, 0d3FF0000000000000;
	setp.eq.f64 	%p127, %fd44, 0d0000000000000000;
	selp.f64 	%fd66, 0d3FF0000000000000, %fd88, %p126;
	selp.f64 	%fd67, 0d3FF0000000000000, %fd66, %p127;
	mul.f64 	%fd68, %fd67, %fd65;
	mul.wide.u32 	%rd177, %r1517, 8;
	add.s64 	%rd178, %rd23, %rd177;
	st.global.f64 	[%rd178], %fd68;
	mul.wide.u32 	%rd179, %r1517, 4;
	add.s64 	%rd180, %rd24, %rd179;
	st.global.u32 	[%rd180], %r595;
	add.f64 	%fd91, %fd91, %fd68;
	ld.u64 	%rd238, [%rd238+16];
	add.s32 	%r1517, %r1517, 1;
	setp.ne.s64 	%p128, %rd238, 0;
	@%p128 bra 	$L__BB0_145;
$L__BB0_166:
	shr.u32 	%r1107, %r1227, 2;
	xor.b32  	%r1108, %r1107, %r1227;
	shl.b32 	%r1109, %r1224, 4;
	shl.b32 	%r1110, %r1108, 1;
	xor.b32  	%r1111, %r1110, %r1109;
	xor.b32  	%r1112, %r1111, %r1108;
	xor.b32  	%r1509, %r1112, %r1224;
	add.s32 	%r1508, %r1508, 362437;
	add.s32 	%r1113, %r1509, %r1508;
	cvt.rn.f32.u32 	%f2, %r1113;
	fma.rn.f32 	%f1, %f2, 0f2F800000, 0f2F000000;
	setp.eq.s32 	%p129, %r1517, 0;
	@%p129 bra 	$L__BB0_170;
	cvt.f64.f32 	%fd28, %f1;
	mov.f64 	%fd92, 0d0000000000000000;
	mov.b32 	%r1518, 0;
	bra.uni 	$L__BB0_169;
$L__BB0_168:
	cvt.u32.u64 	%r1115, %rd239;
	add.s32 	%r1518, %r1115, 1;
	setp.eq.s32 	%p131, %r1518, %r1517;
	@%p131 bra 	$L__BB0_170;
$L__BB0_169:
	cvt.u64.u32 	%rd239, %r1518;
	mul.wide.u32 	%rd181, %r1518, 8;
	add.s64 	%rd182, %rd23, %rd181;
	ld.global.f64 	%fd70, [%rd182];
	div.rn.f64 	%fd71, %fd70, %fd91;
	add.f64 	%fd92, %fd92, %fd71;
	setp.ltu.f64 	%p130, %fd92, %fd28;
	@%p130 bra 	$L__BB0_168;
	bra.uni 	$L__BB0_171;
$L__BB0_170:
	add.s32 	%r1116, %r1517, -1;
	cvt.s64.s32 	%rd239, %r1116;
$L__BB0_171:
	shl.b64 	%rd183, %rd239, 2;
	add.s64 	%rd184, %rd24, %rd183;
	ld.global.u32 	%r604, [%rd184];
	setp.gt.s32 	%p132, %r604, %r1515;
	selp.b32 	%r1117, %r1515, 0, %p132;
	setp.lt.s32 	%p133, %r604, %r1515;
	selp.b32 	%r1118, %r604, 0, %p133;
	add.s32 	%r1119, %r1117, %r1118;
	sub.s32 	%r1120, %r604, %r1515;
	selp.b32 	%r1121, %r1120, 0, %p132;
	not.b32 	%r1122, %r1119;
	add.s32 	%r1123, %r579, %r1122;
	mul.lo.s32 	%r1124, %r1123, %r1119;
	shr.u32 	%r1125, %r1124, 31;
	add.s32 	%r1126, %r1124, %r1125;
	shr.s32 	%r1127, %r1126, 1;
	not.b32 	%r1128, %r604;
	add.s32 	%r1129, %r1515, %r1128;
	selp.b32 	%r1130, %r1129, -1, %p133;
	add.s32 	%r1131, %r1130, %r1121;
	add.s32 	%r1132, %r1131, %r1127;
	mul.wide.s32 	%rd185, %r1132, 8;
	add.s64 	%rd186, %rd3, %rd185;
	ld.global.f64 	%fd72, [%rd186];
	add.f64 	%fd93, %fd93, %fd72;
	mul.wide.u32 	%rd187, %r1514, 4;
	add.s64 	%rd188, %rd46, %rd187;
	st.global.u32 	[%rd188], %r604;
	mul.wide.s32 	%rd189, %r604, 8;
	add.s64 	%rd190, %rd17, %rd189;
	ld.global.u64 	%rd191, [%rd190];
	ld.u64 	%rd56, [%rd191+8];
	ld.u64 	%rd57, [%rd191+16];
	st.u64 	[%rd56+16], %rd57;
	setp.eq.s64 	%p134, %rd57, 0;
	@%p134 bra 	$L__BB0_173;
	st.u64 	[%rd57+8], %rd56;
$L__BB0_173:
	add.s32 	%r1514, %r1514, 1;
	setp.ne.s32 	%p135, %r1514, %r654;
	mov.u32 	%r1227, %r590;
	mov.u32 	%r1515, %r604;
	@%p135 bra 	$L__BB0_143;
	ld.global.u32 	%r1515, [%rd46];
$L__BB0_175:
	mul.wide.u32 	%rd192, %r654, 4;
	add.s64 	%rd193, %rd46, %rd192;
	ld.global.u32 	%r1133, [%rd193+-4];
	setp.gt.s32 	%p136, %r1133, %r1515;
	selp.b32 	%r1134, %r1515, 0, %p136;
	setp.lt.s32 	%p137, %r1133, %r1515;
	selp.b32 	%r1135, %r1133, 0, %p137;
	add.s32 	%r1136, %r1134, %r1135;
	sub.s32 	%r1137, %r1133, %r1515;
	selp.b32 	%r1138, %r1137, 0, %p136;
	shl.b32 	%r1139, %r654, 1;
	not.b32 	%r1140, %r1136;
	add.s32 	%r1141, %r1139, %r1140;
	mul.lo.s32 	%r1142, %r1141, %r1136;
	shr.u32 	%r1143, %r1142, 31;
	add.s32 	%r1144, %r1142, %r1143;
	shr.s32 	%r1145, %r1144, 1;
	not.b32 	%r1146, %r1133;
	add.s32 	%r1147, %r1515, %r1146;
	selp.b32 	%r1148, %r1147, -1, %p137;
	add.s32 	%r1149, %r1148, %r1138;
	add.s32 	%r1150, %r1149, %r1145;
	mul.wide.s32 	%rd194, %r1150, 8;
	add.s64 	%rd195, %rd3, %rd194;
	ld.global.f64 	%fd73, [%rd195];
	add.f64 	%fd74, %fd93, %fd73;
	shl.b32 	%r1151, %r2, 3;
	mov.u32 	%r1152, pathLengths;
	add.s32 	%r608, %r1152, %r1151;
	st.shared.f64 	[%r608], %fd74;
	bar.sync 	0;
	setp.ne.s32 	%p138, %r2, 0;
	@%p138 bra 	$L__BB0_191;
	and.b32  	%r609, %r3, 3;
	setp.lt.u32 	%p139, %r3, 4;
	mov.f64 	%fd96, 0d0000000000000000;
	mov.b32 	%r1531, 0;
	mov.u32 	%r1526, %r1531;
	@%p139 bra 	$L__BB0_183;
	and.b32  	%r1531, %r3, 2044;
	and.b32  	%r1158, %r3, -4;
	neg.s32 	%r1523, %r1158;
	mov.f64 	%fd96, 0d0000000000000000;
	mov.b32 	%r1522, 1;
	mov.b32 	%r1521, 8;
	mov.b32 	%r1520, 0;
	mov.u32 	%r1526, %r1520;
$L__BB0_178:
	setp.ne.s32 	%p140, %r1521, 8;
	add.s32 	%r617, %r1152, %r1520;
	@%p140 bra 	$L__BB0_180;
	mov.b32 	%r1526, 0;
	ld.shared.f64 	%fd96, [pathLengths];
	bra.uni 	$L__BB0_182;
$L__BB0_180:
	ld.shared.f64 	%fd35, [%r617];
	setp.geu.f64 	%p141, %fd35, %fd96;
	@%p141 bra 	$L__BB0_182;
	add.s32 	%r1526, %r1522, -1;
	mov.f64 	%fd96, %fd35;
$L__BB0_182:
	add.s32 	%r1161, %r1522, 2;
	add.s32 	%r1163, %r1152, %r1521;
	ld.shared.f64 	%fd77, [%r1163];
	setp.lt.f64 	%p142, %fd77, %fd96;
	selp.f64 	%fd78, %fd77, %fd96, %p142;
	selp.b32 	%r1164, %r1522, %r1526, %p142;
	add.s32 	%r1165, %r1522, 1;
	ld.shared.v2.f64 	{%fd79, %fd80}, [%r617+16];
	setp.lt.f64 	%p143, %fd79, %fd78;
	selp.f64 	%fd81, %fd79, %fd78, %p143;
	selp.b32 	%r1166, %r1165, %r1164, %p143;
	setp.lt.f64 	%p144, %fd80, %fd81;
	selp.f64 	%fd96, %fd80, %fd81, %p144;
	selp.b32 	%r1526, %r1161, %r1166, %p144;
	add.s32 	%r1523, %r1523, 4;
	add.s32 	%r1522, %r1522, 4;
	add.s32 	%r1521, %r1521, 32;
	add.s32 	%r1520, %r1520, 32;
	setp.ne.s32 	%p145, %r1523, 0;
	@%p145 bra 	$L__BB0_178;
$L__BB0_183:
	setp.eq.s32 	%p146, %r609, 0;
	@%p146 bra 	$L__BB0_190;
	shl.b32 	%r1167, %r1531, 3;
	add.s32 	%r1530, %r1152, %r1167;
	neg.s32 	%r1529, %r609;
$L__BB0_185:
	.pragma "nounroll";
	setp.ne.s32 	%p147, %r1531, 0;
	@%p147 bra 	$L__BB0_187;
	mov.b32 	%r1526, 0;
	ld.shared.f64 	%fd96, [pathLengths];
	bra.uni 	$L__BB0_189;
$L__BB0_187:
	ld.shared.f64 	%fd41, [%r1530];
	setp.geu.f64 	%p148, %fd41, %fd96;
	@%p148 bra 	$L__BB0_189;
	mov.f64 	%fd96, %fd41;
	mov.u32 	%r1526, %r1531;
$L__BB0_189:
	add.s32 	%r1531, %r1531, 1;
	add.s32 	%r1530, %r1530, 8;
	add.s32 	%r1529, %r1529, 1;
	setp.ne.s32 	%p149, %r1529, 0;
	@%p149 bra 	$L__BB0_185;
$L__BB0_190:
	shl.b32 	%r1170, %r1526, 3;
	add.s32 	%r1172, %r1152, %r1170;
	ld.shared.f64 	%fd82, [%r1172];
	neg.f64 	%fd83, %fd82;
	st.shared.f64 	[%r1172], %fd83;
$L__BB0_191:
	bar.sync 	0;
	ld.shared.f64 	%fd43, [%r608];
	setp.geu.f64 	%p150, %fd43, 0d0000000000000000;
	@%p150 bra 	$L__BB0_204;
	setp.lt.u32 	%p151, %r654, 16;
	neg.f64 	%fd84, %fd43;
	cvta.to.global.u64 	%rd196, %rd71;
	mul.wide.u32 	%rd197, %r1, 8;
	add.s64 	%rd198, %rd196, %rd197;
	st.global.f64 	[%rd198], %fd84;
	mul.lo.s32 	%r639, %r654, %r1;
	mov.b32 	%r1537, 0;
	@%p151 bra 	$L__BB0_195;
	and.b32  	%r1537, %r654, 2147483632;
	neg.s32 	%r1535, %r1537;
	mul.wide.s32 	%rd199, %r549, 4;
	add.s64 	%rd200, %rd199, %rd4;
	add.s64 	%rd241, %rd200, 32;
	mul.wide.u32 	%rd201, %r639, 4;
	add.s64 	%rd202, %rd201, %rd2;
	add.s64 	%rd240, %rd202, 32;
$L__BB0_194:
	.pragma "nounroll";
	ld.global.u32 	%r1174, [%rd241+-32];
	st.global.u32 	[%rd240+-32], %r1174;
	ld.global.u32 	%r1175, [%rd241+-28];
	st.global.u32 	[%rd240+-28], %r1175;
	ld.global.u32 	%r1176, [%rd241+-24];
	st.global.u32 	[%rd240+-24], %r1176;
	ld.global.u32 	%r1177, [%rd241+-20];
	st.global.u32 	[%rd240+-20], %r1177;
	ld.global.u32 	%r1178, [%rd241+-16];
	st.global.u32 	[%rd240+-16], %r1178;
	ld.global.u32 	%r1179, [%rd241+-12];
	st.global.u32 	[%rd240+-12], %r1179;
	ld.global.u32 	%r1180, [%rd241+-8];
	st.global.u32 	[%rd240+-8], %r1180;
	ld.global.u32 	%r1181, [%rd241+-4];
	st.global.u32 	[%rd240+-4], %r1181;
	ld.global.u32 	%r1182, [%rd241];
	st.global.u32 	[%rd240], %r1182;
	ld.global.u32 	%r1183, [%rd241+4];
	st.global.u32 	[%rd240+4], %r1183;
	ld.global.u32 	%r1184, [%rd241+8];
	st.global.u32 	[%rd240+8], %r1184;
	ld.global.u32 	%r1185, [%rd241+12];
	st.global.u32 	[%rd240+12], %r1185;
	ld.global.u32 	%r1186, [%rd241+16];
	st.global.u32 	[%rd240+16], %r1186;
	ld.global.u32 	%r1187, [%rd241+20];
	st.global.u32 	[%rd240+20], %r1187;
	ld.global.u32 	%r1188, [%rd241+24];
	st.global.u32 	[%rd240+24], %r1188;
	ld.global.u32 	%r1189, [%rd241+28];
	st.global.u32 	[%rd240+28], %r1189;
	add.s32 	%r1535, %r1535, 16;
	add.s64 	%rd241, %rd241, 64;
	add.s64 	%rd240, %rd240, 64;
	setp.ne.s32 	%p152, %r1535, 0;
	@%p152 bra 	$L__BB0_194;
$L__BB0_195:
	setp.eq.s32 	%p153, %r562, 0;
	@%p153 bra 	$L__BB0_204;
	and.b32  	%r645, %r654, 7;
	setp.lt.u32 	%p154, %r562, 8;
	@%p154 bra 	$L__BB0_198;
	cvt.u64.u32 	%rd203, %r1537;
	mul.wide.u32 	%rd204, %r1537, 4;
	add.s64 	%rd205, %rd46, %rd204;
	ld.global.u32 	%r1190, [%rd205];
	add.s32 	%r1191, %r1537, %r639;
	mul.wide.u32 	%rd206, %r1191, 4;
	add.s64 	%rd207, %rd2, %rd206;
	st.global.u32 	[%rd207], %r1190;
	ld.global.u32 	%r1192, [%rd205+4];
	cvt.u64.u32 	%rd208, %r639;
	add.s64 	%rd209, %rd203, %rd208;
	shl.b64 	%rd210, %rd209, 2;
	add.s64 	%rd211, %rd2, %rd210;
	st.global.u32 	[%rd211+4], %r1192;
	ld.global.u32 	%r1193, [%rd205+8];
	st.global.u32 	[%rd211+8], %r1193;
	ld.global.u32 	%r1194, [%rd205+12];
	st.global.u32 	[%rd211+12], %r1194;
	ld.global.u32 	%r1195, [%rd205+16];
	st.global.u32 	[%rd211+16], %r1195;
	ld.global.u32 	%r1196, [%rd205+20];
	st.global.u32 	[%rd211+20], %r1196;
	ld.global.u32 	%r1197, [%rd205+24];
	st.global.u32 	[%rd211+24], %r1197;
	ld.global.u32 	%r1198, [%rd205+28];
	st.global.u32 	[%rd211+28], %r1198;
	add.s32 	%r1537, %r1537, 8;
$L__BB0_198:
	setp.eq.s32 	%p155, %r645, 0;
	@%p155 bra 	$L__BB0_204;
	and.b32  	%r648, %r654, 3;
	setp.lt.u32 	%p156, %r645, 4;
	@%p156 bra 	$L__BB0_201;
	cvt.u64.u32 	%rd212, %r1537;
	mul.wide.u32 	%rd213, %r1537, 4;
	add.s64 	%rd214, %rd46, %rd213;
	ld.global.u32 	%r1199, [%rd214];
	add.s32 	%r1200, %r1537, %r639;
	mul.wide.u32 	%rd215, %r1200, 4;
	add.s64 	%rd216, %rd2, %rd215;
	st.global.u32 	[%rd216], %r1199;
	ld.global.u32 	%r1201, [%rd214+4];
	cvt.u64.u32 	%rd217, %r639;
	add.s64 	%rd218, %rd212, %rd217;
	shl.b64 	%rd219, %rd218, 2;
	add.s64 	%rd220, %rd2, %rd219;
	st.global.u32 	[%rd220+4], %r1201;
	ld.global.u32 	%r1202, [%rd214+8];
	st.global.u32 	[%rd220+8], %r1202;
	ld.global.u32 	%r1203, [%rd214+12];
	st.global.u32 	[%rd220+12], %r1203;
	add.s32 	%r1537, %r1537, 4;
$L__BB0_201:
	setp.eq.s32 	%p157, %r648, 0;
	@%p157 bra 	$L__BB0_204;
	add.s32 	%r1204, %r1537, %r639;
	mul.wide.u32 	%rd221, %r1204, 4;
	add.s64 	%rd243, %rd2, %rd221;
	mul.wide.s32 	%rd222, %r549, 4;
	mul.wide.u32 	%rd223, %r1537, 4;
	add.s64 	%rd224, %rd222, %rd223;
	add.s64 	%rd242, %rd4, %rd224;
	neg.s32 	%r1539, %r648;
$L__BB0_203:
	.pragma "nounroll";
	ld.global.u32 	%r1205, [%rd242];
	st.global.u32 	[%rd243], %r1205;
	add.s64 	%rd243, %rd243, 4;
	add.s64 	%rd242, %rd242, 4;
	add.s32 	%r1539, %r1539, 1;
	setp.ne.s32 	%p158, %r1539, 0;
	@%p158 bra 	$L__BB0_203;
$L__BB0_204:
	ret;

}
.func  (.param .b64 func_retval0) __internal_accurate_pow(
	.param .b64 __internal_accurate_pow_param_0,
	.param .b64 __internal_accurate_pow_param_1
)
{
	.reg .pred 	%p<8>;
	.reg .b32 	%r<49>;
	.reg .b32 	%f<3>;
	.reg .b64 	%fd<109>;

	ld.param.f64 	%fd10, [__internal_accurate_pow_param_0];
	ld.param.f64 	%fd11, [__internal_accurate_pow_param_1];
	{
	.reg .b32 %temp; 
	mov.b64 	{%temp, %r46}, %fd10;
	}
	{
	.reg .b32 %temp; 
	mov.b64 	{%r45, %temp}, %fd10;
	}
	shr.u32 	%r47, %r46, 20;
	setp.gt.u32 	%p1, %r46, 1048575;
	@%p1 bra 	$L__BB1_2;
	mul.f64 	%fd12, %fd10, 0d4350000000000000;
	{
	.reg .b32 %temp; 
	mov.b64 	{%temp, %r46}, %fd12;
	}
	{
	.reg .b32 %temp; 
	mov.b64 	{%r45, %temp}, %fd12;
	}
	shr.u32 	%r16, %r46, 20;
	add.s32 	%r47, %r16, -54;
$L__BB1_2:
	add.s32 	%r48, %r47, -1023;
	and.b32  	%r17, %r46, -2146435073;
	or.b32  	%r18, %r17, 1072693248;
	mov.b64 	%fd107, {%r45, %r18};
	setp.lt.u32 	%p2, %r18, 1073127583;
	@%p2 bra 	$L__BB1_4;
	{
	.reg .b32 %temp; 
	mov.b64 	{%r19, %temp}, %fd107;
	}
	{
	.reg .b32 %temp; 
	mov.b64 	{%temp, %r20}, %fd107;
	}
	add.s32 	%r21, %r20, -1048576;
	mov.b64 	%fd107, {%r19, %r21};
	add.s32 	%r48, %r47, -1022;
$L__BB1_4:
	add.f64 	%fd13, %fd107, 0dBFF0000000000000;
	add.f64 	%fd14, %fd107, 0d3FF0000000000000;
	rcp.approx.ftz.f64 	%fd15, %fd14;
	neg.f64 	%fd16, %fd14;
	fma.rn.f64 	%fd17, %fd16, %fd15, 0d3FF0000000000000;
	fma.rn.f64 	%fd18, %fd17, %fd17, %fd17;
	fma.rn.f64 	%fd19, %fd18, %fd15, %fd15;
	mul.f64 	%fd20, %fd13, %fd19;
	fma.rn.f64 	%fd21, %fd13, %fd19, %fd20;
	mul.f64 	%fd22, %fd21, %fd21;
	fma.rn.f64 	%fd23, %fd22, 0d3EB0F5FF7D2CAFE2, 0d3ED0F5D241AD3B5A;
	fma.rn.f64 	%fd24, %fd23, %fd22, 0d3EF3B20A75488A3F;
	fma.rn.f64 	%fd25, %fd24, %fd22, 0d3F1745CDE4FAECD5;
	fma.rn.f64 	%fd26, %fd25, %fd22, 0d3F3C71C7258A578B;
	fma.rn.f64 	%fd27, %fd26, %fd22, 0d3F6249249242B910;
	fma.rn.f64 	%fd28, %fd27, %fd22, 0d3F89999999999DFB;
	sub.f64 	%fd29, %fd13, %fd21;
	add.f64 	%fd30, %fd29, %fd29;
	neg.f64 	%fd31, %fd21;
	fma.rn.f64 	%fd32, %fd31, %fd13, %fd30;
	mul.f64 	%fd33, %fd19, %fd32;
	fma.rn.f64 	%fd34, %fd22, %fd28, 0d3FB5555555555555;
	mov.f64 	%fd35, 0d3FB5555555555555;
	sub.f64 	%fd36, %fd35, %fd34;
	fma.rn.f64 	%fd37, %fd22, %fd28, %fd36;
	add.f64 	%fd38, %fd37, 0dBC46A4CB00B9E7B0;
	add.f64 	%fd39, %fd34, %fd38;
	sub.f64 	%fd40, %fd34, %fd39;
	add.f64 	%fd41, %fd38, %fd40;
	mul.rn.f64 	%fd42, %fd21, %fd21;
	neg.f64 	%fd43, %fd42;
	fma.rn.f64 	%fd44, %fd21, %fd21, %fd43;
	{
	.reg .b32 %temp; 
	mov.b64 	{%r22, %temp}, %fd33;
	}
	{
	.reg .b32 %temp; 
	mov.b64 	{%temp, %r23}, %fd33;
	}
	add.s32 	%r24, %r23, 1048576;
	mov.b64 	%fd45, {%r22, %r24};
	fma.rn.f64 	%fd46, %fd21, %fd45, %fd44;
	mul.rn.f64 	%fd47, %fd42, %fd21;
	neg.f64 	%fd48, %fd47;
	fma.rn.f64 	%fd49, %fd42, %fd21, %fd48;
	fma.rn.f64 	%fd50, %fd42, %fd33, %fd49;
	fma.rn.f64 	%fd51, %fd46, %fd21, %fd50;
	mul.rn.f64 	%fd52, %fd39, %fd47;
	neg.f64 	%fd53, %fd52;
	fma.rn.f64 	%fd54, %fd39, %fd47, %fd53;
	fma.rn.f64 	%fd55, %fd39, %fd51, %fd54;
	fma.rn.f64 	%fd56, %fd41, %fd47, %fd55;
	add.f64 	%fd57, %fd52, %fd56;
	sub.f64 	%fd58, %fd52, %fd57;
	add.f64 	%fd59, %fd56, %fd58;
	add.f64 	%fd60, %fd21, %fd57;
	sub.f64 	%fd61, %fd21, %fd60;
	add.f64 	%fd62, %fd57, %fd61;
	add.f64 	%fd63, %fd59, %fd62;
	add.f64 	%fd64, %fd33, %fd63;
	add.f64 	%fd65, %fd60, %fd64;
	sub.f64 	%fd66, %fd60, %fd65;
	add.f64 	%fd67, %fd64, %fd66;
	xor.b32  	%r25, %r48, -2147483648;
	mov.b32 	%r26, 1127219200;
	mov.b64 	%fd68, {%r25, %r26};
	mov.b32 	%r27, -2147483648;
	mov.b64 	%fd69, {%r27, %r26};
	sub.f64 	%fd70, %fd68, %fd69;
	fma.rn.f64 	%fd71, %fd70, 0d3FE62E42FEFA39EF, %fd65;
	fma.rn.f64 	%fd72, %fd70, 0dBFE62E42FEFA39EF, %fd71;
	sub.f64 	%fd73, %fd72, %fd65;
	sub.f64 	%fd74, %fd67, %fd73;
	fma.rn.f64 	%fd75, %fd70, 0d3C7ABC9E3B39803F, %fd74;
	add.f64 	%fd76, %fd71, %fd75;
	sub.f64 	%fd77, %fd71, %fd76;
	add.f64 	%fd78, %fd75, %fd77;
	{
	.reg .b32 %temp; 
	mov.b64 	{%temp, %r28}, %fd11;
	}
	{
	.reg .b32 %temp; 
	mov.b64 	{%r29, %temp}, %fd11;
	}
	shl.b32 	%r30, %r28, 1;
	setp.gt.u32 	%p3, %r30, -33554433;
	and.b32  	%r31, %r28, -15728641;
	selp.b32 	%r32, %r31, %r28, %p3;
	mov.b64 	%fd79, {%r29, %r32};
	mul.rn.f64 	%fd80, %fd76, %fd79;
	neg.f64 	%fd81, %fd80;
	fma.rn.f64 	%fd82, %fd76, %fd79, %fd81;
	fma.rn.f64 	%fd83, %fd78, %fd79, %fd82;
	add.f64 	%fd4, %fd80, %fd83;
	sub.f64 	%fd84, %fd80, %fd4;
	add.f64 	%fd5, %fd83, %fd84;
	fma.rn.f64 	%fd85, %fd4, 0d3FF71547652B82FE, 0d4338000000000000;
	{
	.reg .b32 %temp; 
	mov.b64 	{%r13, %temp}, %fd85;
	}
	mov.f64 	%fd86, 0dC338000000000000;
	add.rn.f64 	%fd87, %fd85, %fd86;
	fma.rn.f64 	%fd88, %fd87, 0dBFE62E42FEFA39EF, %fd4;
	fma.rn.f64 	%fd89, %fd87, 0dBC7ABC9E3B39803F, %fd88;
	fma.rn.f64 	%fd90, %fd89, 0d3E5ADE1569CE2BDF, 0d3E928AF3FCA213EA;
	fma.rn.f64 	%fd91, %fd90, %fd89, 0d3EC71DEE62401315;
	fma.rn.f64 	%fd92, %fd91, %fd89, 0d3EFA01997C89EB71;
	fma.rn.f64 	%fd93, %fd92, %fd89, 0d3F2A01A014761F65;
	fma.rn.f64 	%fd94, %fd93, %fd89, 0d3F56C16C1852B7AF;
	fma.rn.f64 	%fd95, %fd94, %fd89, 0d3F81111111122322;
	fma.rn.f64 	%fd96, %fd95, %fd89, 0d3FA55555555502A1;
	fma.rn.f64 	%fd97, %fd96, %fd89, 0d3FC5555555555511;
	fma.rn.f64 	%fd98, %fd97, %fd89, 0d3FE000000000000B;
	fma.rn.f64 	%fd99, %fd98, %fd89, 0d3FF0000000000000;
	fma.rn.f64 	%fd100, %fd99, %fd89, 0d3FF0000000000000;
	{
	.reg .b32 %temp; 
	mov.b64 	{%r14, %temp}, %fd100;
	}
	{
	.reg .b32 %temp; 
	mov.b64 	{%temp, %r15}, %fd100;
	}
	shl.b32 	%r33, %r13, 20;
	add.s32 	%r34, %r33, %r15;
	mov.b64 	%fd108, {%r14, %r34};
	{
	.reg .b32 %temp; 
	mov.b64 	{%temp, %r35}, %fd4;
	}
	mov.b32 	%f2, %r35;
	abs.f32 	%f1, %f2;
	setp.lt.f32 	%p4, %f1, 0f4086232B;
	@%p4 bra 	$L__BB1_7;
	setp.lt.f64 	%p5, %fd4, 0d0000000000000000;
	add.f64 	%fd101, %fd4, 0d7FF0000000000000;
	selp.f64 	%fd108, 0d0000000000000000, %fd101, %p5;
	setp.geu.f32 	%p6, %f1, 0f40874800;
	@%p6 bra 	$L__BB1_7;
	shr.u32 	%r36, %r13, 31;
	add.s32 	%r37, %r13, %r36;
	shr.s32 	%r38, %r37, 1;
	shl.b32 	%r39, %r38, 20;
	add.s32 	%r40, %r15, %r39;
	mov.b64 	%fd102, {%r14, %r40};
	sub.s32 	%r41, %r13, %r38;
	shl.b32 	%r42, %r41, 20;
	add.s32 	%r43, %r42, 1072693248;
	mov.b32 	%r44, 0;
	mov.b64 	%fd103, {%r44, %r43};
	mul.f64 	%fd108, %fd103, %fd102;
$L__BB1_7:
	abs.f64 	%fd104, %fd108;
	setp.eq.f64 	%p7, %fd104, 0d7FF0000000000000;
	fma.rn.f64 	%fd105, %fd108, %fd5, %fd108;
	selp.f64 	%fd106, %fd108, %fd105, %p7;
	st.param.f64 	[func_retval0], %fd106;
	ret;

}


// ===== COMPILED SASS (sm_100) =====

	.target	sm_100

	.elftype	@"ET_EXEC"


//--------------------- .note.nv.tkinfo           --------------------------
	.section	.note.nv.tkinfo,"",@"SHT_NOTE"
	.sectionflags	@"SHF_NOTE_NV_TKINFO"
	.tkinfo
        /*0018*/ 	.word	0x00000002
        /*0030*/ 	.string	""
        /*0030*/ 	.string	"ptxas"
        /*0030*/ 	.string	"Cuda compilation tools, release 13.0, V13.0.88"
        /*0030*/ 	.string	"Build cuda_13.0.r13.0/compiler.36424714_0"
        /*0030*/ 	.string	"-arch sm_100 -m 64 "



//--------------------- .note.nv.cuinfo           --------------------------
	.section	.note.nv.cuinfo,"",@"SHT_NOTE"
	.sectionflags	@"SHF_NOTE_NV_CUINFO"
        /*0018*/ 	.short	0x0002
        /*001a*/ 	.short	0x0064
        /*001c*/ 	.short	0x0082
	.zero		2


//--------------------- .nv.info                  --------------------------
	.section	.nv.info,"",@"SHT_CUDA_INFO"
	.align	4


	//----- nvinfo : EIATTR_REGCOUNT
	.align		4
        /*0000*/ 	.byte	0x04, 0x2f
        /*0002*/ 	.short	(.L_10 - .L_9)
	.align		4
.L_9:
        /*0004*/ 	.word	index@(_Z10ACO_kernelPdS_iddS_PiS0_PP8NodeListS2_S2_S0_S_)
        /*0008*/ 	.word	0x00000040


	//----- nvinfo : EIATTR_FRAME_SIZE
	.align		4
.L_10:
        /*000c*/ 	.byte	0x04, 0x11
        /*000e*/ 	.short	(.L_12 - .L_11)
	.align		4
.L_11:
        /*0010*/ 	.word	index@($_Z10ACO_kernelPdS_iddS_PiS0_PP8NodeListS2_S2_S0_S_$__internal_accurate_pow)
        /*0014*/ 	.word	0x00000030


	//----- nvinfo : EIATTR_FRAME_SIZE
	.align		4
.L_12:
        /*0018*/ 	.byte	0x04, 0x11
        /*001a*/ 	.short	(.L_14 - .L_13)
	.align		4
.L_13:
        /*001c*/ 	.word	index@($__internal_1_$__cuda_sm20_div_rn_f64_full)
        /*0020*/ 	.word	0x00000030


	//----- nvinfo : EIATTR_FRAME_SIZE
	.align		4
.L_14:
        /*0024*/ 	.byte	0x04, 0x11
        /*0026*/ 	.short	(.L_16 - .L_15)
	.align		4
.L_15:
        /*0028*/ 	.word	index@($__internal_0_$__cuda_sm20_dblrcp_rn_slowpath_v3)
        /*002c*/ 	.word	0x00000030


	//----- nvinfo : EIATTR_FRAME_SIZE
	.align		4
.L_16:
        /*0030*/ 	.byte	0x04, 0x11
        /*0032*/ 	.short	(.L_18 - .L_17)
	.align		4
.L_17:
        /*0034*/ 	.word	index@(_Z10ACO_kernelPdS_iddS_PiS0_PP8NodeListS2_S2_S0_S_)
        /*0038*/ 	.word	0x00000030


	//----- nvinfo : EIATTR_MIN_STACK_SIZE
	.align		4
.L_18:
        /*003c*/ 	.byte	0x04, 0x12
        /*003e*/ 	.short	(.L_20 - .L_19)
	.align		4
.L_19:
        /*0040*/ 	.word	index@(_Z10ACO_kernelPdS_iddS_PiS0_PP8NodeListS2_S2_S0_S_)
        /*0044*/ 	.word	0x00000030
.L_20:


//--------------------- .nv.compat                --------------------------
	.section	.nv.compat,"",@"SHT_CUDA_COMPAT_INFO"
	.align	4
        /*0000*/ 	.byte	0x02, 0x09, 0x00, 0x00, 0x02, 0x02, 0x01, 0x00, 0x02, 0x05, 0x05, 0x00, 0x03, 0x07, 0x01, 0x01
        /*0010*/ 	.byte	0x02, 0x03, 0x00, 0x00, 0x02, 0x06, 0x01, 0x00, 0x04, 0x0b, 0x08, 0x00, 0x01, 0x00, 0x00, 0x00
        /*0020*/ 	.byte	0x00, 0x00, 0x00, 0x00


//--------------------- .nv.info._Z10ACO_kernelPdS_iddS_PiS0_PP8NodeListS2_S2_S0_S_ --------------------------
	.section	.nv.info._Z10ACO_kernelPdS_iddS_PiS0_PP8NodeListS2_S2_S0_S_,"",@"SHT_CUDA_INFO"
	.sectionflags	@""
	.align	4


	//----- nvinfo : EIATTR_CUDA_API_VERSION
	.align		4
        /*0000*/ 	.byte	0x04, 0x37
        /*0002*/ 	.short	(.L_22 - .L_21)
.L_21:
        /*0004*/ 	.word	0x00000082


	//----- nvinfo : EIATTR_KPARAM_INFO
	.align		4
.L_22:
        /*0008*/ 	.byte	0x04, 0x17
        /*000a*/ 	.short	(.L_24 - .L_23)
.L_23:
        /*000c*/ 	.word	0x00000000
        /*0010*/ 	.short	0x000c
        /*0012*/ 	.short	0x0060
        /*0014*/ 	.byte	0x00, 0xf5, 0x21, 0x00


	//----- nvinfo : EIATTR_KPARAM_INFO
	.align		4
.L_24:
        /*0018*/ 	.byte	0x04, 0x17
        /*001a*/ 	.short	(.L_26 - .L_25)
.L_25:
        /*001c*/ 	.word	0x00000000
        /*0020*/ 	.short	0x000b
        /*0022*/ 	.short	0x0058
        /*0024*/ 	.byte	0x00, 0xf5, 0x21, 0x00


	//----- nvinfo : EIATTR_KPARAM_INFO
	.align		4
.L_26:
        /*0028*/ 	.byte	0x04, 0x17
        /*002a*/ 	.short	(.L_28 - .L_27)
.L_27:
        /*002c*/ 	.word	0x00000000
        /*0030*/ 	.short	0x000a
        /*0032*/ 	.short	0x0050
        /*0034*/ 	.byte	0x00, 0xf5, 0x21, 0x00


	//----- nvinfo : EIATTR_KPARAM_INFO
	.align		4
.L_28:
        /*0038*/ 	.byte	0x04, 0x17
        /*003a*/ 	.short	(.L_30 - .L_29)
.L_29:
        /*003c*/ 	.word	0x00000000
        /*0040*/ 	.short	0x0009
        /*0042*/ 	.short	0x0048
        /*0044*/ 	.byte	0x00, 0xf5, 0x21, 0x00


	//----- nvinfo : EIATTR_KPARAM_INFO
	.align		4
.L_30:
        /*0048*/ 	.byte	0x04, 0x17
        /*004a*/ 	.short	(.L_32 - .L_31)
.L_31:
        /*004c*/ 	.word	0x00000000
        /*0050*/ 	.short	0x0008
        /*0052*/ 	.short	0x0040
        /*0054*/ 	.byte	0x00, 0xf5, 0x21, 0x00


	//----- nvinfo : EIATTR_KPARAM_INFO
	.align		4
.L_32:
        /*0058*/ 	.byte	0x04, 0x17
        /*005a*/ 	.short	(.L_34 - .L_33)
.L_33:
        /*005c*/ 	.word	0x00000000
        /*0060*/ 	.short	0x0007
        /*0062*/ 	.short	0x0038
        /*0064*/ 	.byte	0x00, 0xf5, 0x21, 0x00


	//----- nvinfo : EIATTR_KPARAM_INFO
	.align		4
.L_34:
        /*0068*/ 	.byte	0x04, 0x17
        /*006a*/ 	.short	(.L_36 - .L_35)
.L_35:
        /*006c*/ 	.word	0x00000000
        /*0070*/ 	.short	0x0006
        /*0072*/ 	.short	0x0030
        /*0074*/ 	.byte	0x00, 0xf5, 0x21, 0x00


	//----- nvinfo : EIATTR_KPARAM_INFO
	.align		4
.L_36:
        /*0078*/ 	.byte	0x04, 0x17
        /*007a*/ 	.short	(.L_38 - .L_37)
.L_37:
        /*007c*/ 	.word	0x00000000
        /*0080*/ 	.short	0x0005
        /*0082*/ 	.short	0x0028
        /*0084*/ 	.byte	0x00, 0xf5, 0x21, 0x00


	//----- nvinfo : EIATTR_KPARAM_INFO
	.align		4
.L_38:
        /*0088*/ 	.byte	0x04, 0x17
        /*008a*/ 	.short	(.L_40 - .L_39)
.L_39:
        /*008c*/ 	.word	0x00000000
        /*0090*/ 	.short	0x0004
        /*0092*/ 	.short	0x0020
        /*0094*/ 	.byte	0x00, 0xf0, 0x21, 0x00


	//----- nvinfo : EIATTR_KPARAM_INFO
	.align		4
.L_40:
        /*0098*/ 	.byte	0x04, 0x17
        /*009a*/ 	.short	(.L_42 - .L_41)
.L_41:
        /*009c*/ 	.word	0x00000000
        /*00a0*/ 	.short	0x0003
        /*00a2*/ 	.short	0x0018
        /*00a4*/ 	.byte	0x00, 0xf0, 0x21, 0x00


	//----- nvinfo : EIATTR_KPARAM_INFO
	.align		4
.L_42:
        /*00a8*/ 	.byte	0x04, 0x17
        /*00aa*/ 	.short	(.L_44 - .L_43)
.L_43:
        /*00ac*/ 	.word	0x00000000
        /*00b0*/ 	.short	0x0002
        /*00b2*/ 	.short	0x0010
        /*00b4*/ 	.byte	0x00, 0xf0, 0x11, 0x00


	//----- nvinfo : EIATTR_KPARAM_INFO
	.align		4
.L_44:
        /*00b8*/ 	.byte	0x04, 0x17
        /*00ba*/ 	.short	(.L_46 - .L_45)
.L_45:
        /*00bc*/ 	.word	0x00000000
        /*00c0*/ 	.short	0x0001
        /*00c2*/ 	.short	0x0008
        /*00c4*/ 	.byte	0x00, 0xf5, 0x21, 0x00


	//----- nvinfo : EIATTR_KPARAM_INFO
	.align		4
.L_46:
        /*00c8*/ 	.byte	0x04, 0x17
        /*00ca*/ 	.short	(.L_48 - .L_47)
.L_47:
        /*00cc*/ 	.word	0x00000000
        /*00d0*/ 	.short	0x0000
        /*00d2*/ 	.short	0x0000
        /*00d4*/ 	.byte	0x00, 0xf5, 0x21, 0x00


	//----- nvinfo : EIATTR_SPARSE_MMA_MASK
	.align		4
.L_48:
        /*00d8*/ 	.byte	0x03, 0x50
        /*00da*/ 	.short	0x0000


	//----- nvinfo : EIATTR_MAXREG_COUNT
	.align		4
        /*00dc*/ 	.byte	0x03, 0x1b
        /*00de*/ 	.short	0x00ff


	//----- nvinfo : EIATTR_NUM_BARRIERS
	.align		4
        /*00e0*/ 	.byte	0x02, 0x4c
        /*00e2*/ 	.byte	0x01
	.zero		1


	//----- nvinfo : EIATTR_MERCURY_ISA_VERSION
	.align		4
        /*00e4*/ 	.byte	0x03, 0x5f
        /*00e6*/ 	.short	0x0101


	//----- nvinfo : EIATTR_INT_WARP_WIDE_INSTR_OFFSETS
	.align		4
        /*00e8*/ 	.byte	0x04, 0x31
        /*00ea*/ 	.short	(.L_50 - .L_49)


	//   ....[0]....
.L_49:
        /*00ec*/ 	.word	0x00004820


	//----- nvinfo : EIATTR_VRC_CTA_INIT_COUNT
	.align		4
.L_50:
        /*00f0*/ 	.byte	0x02, 0x4a
	.zero		1
	.zero		1


	//----- nvinfo : EIATTR_EXIT_INSTR_OFFSETS
	.align		4
        /*00f4*/ 	.byte	0x04, 0x1c
        /*00f6*/ 	.short	(.L_52 - .L_51)


	//   ....[0]....
.L_51:
        /*00f8*/ 	.word	0x00005770


	//   ....[1]....
        /*00fc*/ 	.word	0x00005b80


	//   ....[2]....
        /*0100*/ 	.word	0x00005d70


	//   ....[3]....
        /*0104*/ 	.word	0x00005ee0


	//   ....[4]....
        /*0108*/ 	.word	0x00006070


	//----- nvinfo : EIATTR_CRS_STACK_SIZE
	.align		4
.L_52:
        /*010c*/ 	.byte	0x04, 0x1e
        /*010e*/ 	.short	(.L_54 - .L_53)
.L_53:
        /*0110*/ 	.word	0x00000000


	//----- nvinfo : EIATTR_CBANK_PARAM_SIZE
	.align		4
.L_54:
        /*0114*/ 	.byte	0x03, 0x19
        /*0116*/ 	.short	0x0068


	//----- nvinfo : EIATTR_PARAM_CBANK
	.align		4
        /*0118*/ 	.byte	0x04, 0x0a
        /*011a*/ 	.short	(.L_56 - .L_55)
	.align		4
.L_55:
        /*011c*/ 	.word	index@(.nv.constant0._Z10ACO_kernelPdS_iddS_PiS0_PP8NodeListS2_S2_S0_S_)
        /*0120*/ 	.short	0x0380
        /*0122*/ 	.short	0x0068


	//----- nvinfo : EIATTR_SW_WAR
	.align		4
.L_56:
        /*0124*/ 	.byte	0x04, 0x36
        /*0126*/ 	.short	(.L_58 - .L_57)
.L_57:
        /*0128*/ 	.word	0x00000008
.L_58:


//--------------------- .nv.callgraph             --------------------------
	.section	.nv.callgraph,"",@"SHT_CUDA_CALLGRAPH"
	.align	4
	.sectionentsize	8
	.align		4
        /*0000*/ 	.word	0x00000000
	.align		4
        /*0004*/ 	.word	0xffffffff
	.align		4
        /*0008*/ 	.word	0x00000000
	.align		4
        /*000c*/ 	.word	0xfffffffe
	.align		4
        /*0010*/ 	.word	0x00000000
	.align		4
        /*0014*/ 	.word	0xfffffffd
	.align		4
        /*0018*/ 	.word	0x00000000
	.align		4
        /*001c*/ 	.word	0xfffffffc


//--------------------- .nv.constant4             --------------------------
	.section	.nv.constant4,"a",@progbits
	.align	8
	.align		8
.nv.constant4:
        /*0000*/ 	.dword	precalc_xorwow_matrix
	.align		8
        /*0008*/ 	.dword	precalc_xorwow_offset_matrix
	.align		8
        /*0010*/ 	.dword	mrg32k3aM1
	.align		8
        /*0018*/ 	.dword	mrg32k3aM2
	.align		8
        /*0020*/ 	.dword	mrg32k3aM1SubSeq
	.align		8
        /*0028*/ 	.dword	mrg32k3aM2SubSeq
	.align		8
        /*0030*/ 	.dword	mrg32k3aM1Seq
	.align		8
        /*0038*/ 	.dword	mrg32k3aM2Seq


//--------------------- .nv.constant3             --------------------------
	.section	.nv.constant3,"a",@progbits
	.align	8
.nv.constant3:
	.type		__cr_lgamma_table,@object
	.size		__cr_lgamma_table,(.L_8 - __cr_lgamma_table)
__cr_lgamma_table:
        /*0000*/ 	.byte	0x00, 0x00, 0x00, 0x00, 0x00, 0x00, 0x00, 0x00, 0x00, 0x00, 0x00, 0x00, 0x00, 0x00, 0x00, 0x00
        /*0010*/ 	.byte	0xef, 0x39, 0xfa, 0xfe, 0x42, 0x2e, 0xe6, 0x3f, 0x02, 0x20, 0x2a, 0xfa, 0x0b, 0xab, 0xfc, 0x3f
        /*0020*/ 	.byte	0xf9, 0x2c, 0x92, 0x7c, 0xa7, 0x6c, 0x09, 0x40, 0xc9, 0x79, 0x44, 0x3c, 0x64, 0x26, 0x13, 0x40
        /*0030*/ 	.byte	0xca, 0x01, 0xcf, 0x3a, 0x27, 0x51, 0x1a, 0x40, 0x30, 0xcc, 0x2d, 0xf3, 0xe1, 0x0c, 0x21, 0x40
        /*0040*/ 	.byte	0x0d, 0xb7, 0xfc, 0x82, 0x8e, 0x35, 0x25, 0x40
.L_8:


//--------------------- .text._Z10ACO_kernelPdS_iddS_PiS0_PP8NodeListS2_S2_S0_S_ --------------------------
	.section	.text._Z10ACO_kernelPdS_iddS_PiS0_PP8NodeListS2_S2_S0_S_,"ax",@progbits
	.align	128
        .global         _Z10ACO_kernelPdS_iddS_PiS0_PP8NodeListS2_S2_S0_S_
        .type           _Z10ACO_kernelPdS_iddS_PiS0_PP8NodeListS2_S2_S0_S_,@function
        .size           _Z10ACO_kernelPdS_iddS_PiS0_PP8NodeListS2_S2_S0_S_,(.L_x_74 - _Z10ACO_kernelPdS_iddS_PiS0_PP8NodeListS2_S2_S0_S_)
        .other          _Z10ACO_kernelPdS_iddS_PiS0_PP8NodeListS2_S2_S0_S_,@"STO_CUDA_ENTRY STV_DEFAULT"
_Z10ACO_kernelPdS_iddS_PiS0_PP8NodeListS2_S2_S0_S_:
.text._Z10ACO_kernelPdS_iddS_PiS0_PP8NodeListS2_S2_S0_S_:
[----:B------:R-:W0:Y:S01]  /*0000*/  LDC R1, c[0x0][0x37c] ;  /* 0x0000df00ff017b82 */ /* 0x000e220000000800 */
[----:B------:R-:W1:Y:S01]  /*0010*/  S2R R7, SR_CTAID.X ;  /* 0x0000000000077919 */ /* 0x000e620000002500 */
[----:B------:R-:W1:Y:S01]  /*0020*/  LDCU UR12, c[0x0][0x360] ;  /* 0x00006c00ff0c77ac */ /* 0x000e620008000800 */
[----:B0-----:R-:W-:Y:S01]  /*0030*/  VIADD R1, R1, 0xffffffd0 ;  /* 0xffffffd001017836 */ /* 0x001fe20000000000 */
[----:B------:R-:W-:Y:S01]  /*0040*/  BSSY.RECONVERGENT B0, `(.L_x_0) ;  /* 0x000026a000007945 */ /* 0x000fe20003800200 */
[----:B------:R-:W1:Y:S01]  /*0050*/  S2R R6, SR_TID.X ;  /* 0x0000000000067919 */ /* 0x000e620000002100 */
[----:B------:R-:W-:Y:S01]  /*0060*/  IMAD.MOV.U32 R4, RZ, RZ, 0x2abc4dd5 ;  /* 0x2abc4dd5ff047424 */ /* 0x000fe200078e00ff */
[----:B------:R-:W0:Y:S01]  /*0070*/  LDCU.64 UR10, c[0x0][0x358] ;  /* 0x00006b00ff0a77ac */ /* 0x000e220008000a00 */
[----:B------:R-:W-:Y:S02]  /*0080*/  IMAD.MOV.U32 R5, RZ, RZ, 0x58213ed2 ;  /* 0x58213ed2ff057424 */ /* 0x000fe400078e00ff */
[----:B------:R-:W-:-:S02]  /*0090*/  IMAD.MOV.U32 R8, RZ, RZ, 0x455f2458 ;  /* 0x455f2458ff087424 */ /* 0x000fc400078e00ff */
[----:B------:R-:W-:Y:S01]  /*00a0*/  IMAD.MOV.U32 R9, RZ, RZ, -0x75bd8fc ;  /* 0xf8a42704ff097424 */ /* 0x000fe200078e00ff */
[----:B------:R2:W-:Y:S01]  /*00b0*/  STL.64 [R1], R4 ;  /* 0x0000000401007387 */ /* 0x0005e20000100a00 */
[----:B------:R-:W-:Y:S02]  /*00c0*/  IMAD.MOV.U32 R16, RZ, RZ, -0x23270784 ;  /* 0xdcd8f87cff107424 */ /* 0x000fe400078e00ff */
[----:B------:R-:W-:Y:S01]  /*00d0*/  IMAD.MOV.U32 R17, RZ, RZ, 0x511db0d6 ;  /* 0x511db0d6ff117424 */ /* 0x000fe200078e00ff */
[----:B------:R2:W-:Y:S01]  /*00e0*/  STL.64 [R1+0x8], R8 ;  /* 0x0000080801007387 */ /* 0x0005e20000100a00 */
[----:B------:R-:W-:Y:S02]  /*00f0*/  IMAD.MOV.U32 R14, RZ, RZ, 0x58213ed2 ;  /* 0x58213ed2ff0e7424 */ /* 0x000fe400078e00ff */
[----:B------:R-:W-:Y:S01]  /*0100*/  IMAD.MOV.U32 R11, RZ, RZ, -0x75bd8fc ;  /* 0xf8a42704ff0b7424 */ /* 0x000fe200078e00ff */
[----:B------:R2:W-:Y:S01]  /*0110*/  STL.64 [R1+0x10], R16 ;  /* 0x0000101001007387 */ /* 0x0005e20000100a00 */
[----:B------:R-:W-:-:S02]  /*0120*/  IMAD.MOV.U32 R10, RZ, RZ, 0x455f2458 ;  /* 0x455f2458ff0a7424 */ /* 0x000fc400078e00ff */
[----:B------:R-:W-:Y:S02]  /*0130*/  IMAD.MOV.U32 R3, RZ, RZ, 0x511db0d6 ;  /* 0x511db0d6ff037424 */ /* 0x000fe400078e00ff */
[----:B------:R-:W-:Y:S02]  /*0140*/  IMAD.MOV.U32 R2, RZ, RZ, -0x23270784 ;  /* 0xdcd8f87cff027424 */ /* 0x000fe400078e00ff */
[----:B-1----:R-:W-:-:S05]  /*0150*/  IMAD R12, R7, UR12, R6 ;  /* 0x0000000c070c7c24 */ /* 0x002fca000f8e0206 */
[----:B------:R-:W-:Y:S02]  /*0160*/  ISETP.NE.AND P0, PT, R12, RZ, PT ;  /* 0x000000ff0c00720c */ /* 0x000fe40003f05270 */
[----:B------:R-:W-:-:S11]  /*0170*/  SHF.R.S32.HI R0, RZ, 0x1f, R12 ;  /* 0x0000001fff007819 */ /* 0x000fd6000001140c */
[----:B0-2---:R-:W-:Y:S05]  /*0180*/  @!P0 BRA `(.L_x_1) ;  /* 0x0000002400548947 */ /* 0x005fea0003800000 */
[----:B------:R-:W-:Y:S02]  /*0190*/  IMAD.MOV.U32 R13, RZ, RZ, RZ ;  /* 0x000000ffff0d7224 */ /* 0x000fe400078e00ff */
[----:B------:R-:W-:Y:S02]  /*01a0*/  IMAD.MOV.U32 R14, RZ, RZ, 0x58213ed2 ;  /* 0x58213ed2ff0e7424 */ /* 0x000fe400078e00ff */
[----:B------:R-:W-:Y:S02]  /*01b0*/  IMAD.MOV.U32 R15, RZ, RZ, R12 ;  /* 0x000000ffff0f7224 */ /* 0x000fe400078e000c */
[----:B------:R-:W-:Y:S02]  /*01c0*/  IMAD.MOV.U32 R16, RZ, RZ, R0 ;  /* 0x000000ffff107224 */ /* 0x000fe400078e0000 */
[----:B------:R-:W-:Y:S02]  /*01d0*/  IMAD.MOV.U32 R10, RZ, RZ, 0x455f2458 ;  /* 0x455f2458ff0a7424 */ /* 0x000fe400078e00ff */
[----:B------:R-:W-:-:S02]  /*01e0*/  IMAD.MOV.U32 R11, RZ, RZ, -0x75bd8fc ;  /* 0xf8a42704ff0b7424 */ /* 0x000fc400078e00ff */
[----:B------:R-:W-:Y:S02]  /*01f0*/  IMAD.MOV.U32 R2, RZ, RZ, -0x23270784 ;  /* 0xdcd8f87cff027424 */ /* 0x000fe400078e00ff */
[----:B------:R-:W-:-:S07]  /*0200*/  IMAD.MOV.U32 R3, RZ, RZ, 0x511db0d6 ;  /* 0x511db0d6ff037424 */ /* 0x000fce00078e00ff */
.L_x_10:
[----:B------:R-:W-:Y:S01]  /*0210*/  LOP3.LUT R34, R15, 0x3, RZ, 0xc0, !PT ;  /* 0x000000030f227812 */ /* 0x000fe200078ec0ff */
[----:B------:R-:W-:Y:S03]  /*0220*/  BSSY.RECONVERGENT B1, `(.L_x_2) ;  /* 0x0000245000017945 */ /* 0x000fe60003800200 */
[----:B------:R-:W-:-:S04]  /*0230*/  ISETP.NE.U32.AND P0, PT, R34, RZ, PT ;  /* 0x000000ff2200720c */ /* 0x000fc80003f05070 */
[----:B------:R-:W-:-:S13]  /*0240*/  ISETP.NE.AND.EX P0, PT, RZ, RZ, PT, P0 ;  /* 0x000000ffff00720c */ /* 0x000fda0003f05300 */
[----:B012---:R-:W-:Y:S05]  /*0250*/  @!P0 BRA `(.L_x_3) ;  /* 0x0000002400048947 */ /* 0x007fea0003800000 */
[----:B------:R-:W0:Y:S01]  /*0260*/  LDC.64 R4, c[0x4][RZ] ;  /* 0x01000000ff047b82 */ /* 0x000e220000000a00 */
[----:B------:R-:W-:Y:S01]  /*0270*/  IMAD.MOV.U32 R14, RZ, RZ, RZ ;  /* 0x000000ffff0e7224 */ /* 0x000fe200078e00ff */
[----:B------:R-:W-:Y:S01]  /*0280*/  CS2R R2, SRZ ;  /* 0x0000000000027805 */ /* 0x000fe2000001ff00 */
[----:B------:R-:W-:Y:S01]  /*0290*/  IMAD.MOV.U32 R18, RZ, RZ, RZ ;  /* 0x000000ffff127224 */ /* 0x000fe200078e00ff */
[----:B------:R-:W-:Y:S01]  /*02a0*/  CS2R R10, SRZ ;  /* 0x00000000000a7805 */ /* 0x000fe2000001ff00 */
[----:B0-----:R-:W-:-:S07]  /*02b0*/  IMAD.WIDE.U32 R4, R13, 0xc80, R4 ;  /* 0x00000c800d047825 */ /* 0x001fce00078e0004 */
.L_x_5:
[----:B------:R-:W-:-:S06]  /*02c0*/  IMAD R17, R18, 0x4, R1 ;  /* 0x0000000412117824 */ /* 0x000fcc00078e0201 */
[----:B------:R-:W5:Y:S01]  /*02d0*/  LDL R17, [R17+0x4] ;  /* 0x0000040011117983 */ /* 0x000f620000100800 */
[----:B------:R-:W-:Y:S01]  /*02e0*/  IMAD.SHL.U32 R19, R18, 0x20, RZ ;  /* 0x0000002012137824 */ /* 0x000fe200078e00ff */
[----:B------:R-:W-:-:S06]  /*02f0*/  UMOV UR4, URZ ;  /* 0x000000ff00047c82 */ /* 0x000fcc0008000000 */
.L_x_4:
[----:B-----5:R-:W-:Y:S01]  /*0300*/  SHF.R.U32.HI R46, RZ, UR4, R17 ;  /* 0x00000004ff2e7c19 */ /* 0x020fe20008011611 */
[----:B------:R-:W-:-:S03]  /*0310*/  VIADD R8, R19, UR4 ;  /* 0x0000000413087c36 */ /* 0x000fc60008000000 */
[----:B------:R-:W-:-:S04]  /*0320*/  LOP3.LUT R9, R46, 0x1, RZ, 0xc0, !PT ;  /* 0x000000012e097812 */ /* 0x000fc800078ec0ff */
[----:B------:R-:W-:Y:S01]  /*0330*/  ISETP.NE.U32.AND P0, PT, R9, 0x1, PT ;  /* 0x000000010900780c */ /* 0x000fe20003f05070 */
[----:B------:R-:W-:-:S04]  /*0340*/  IMAD R9, R8, 0x5, RZ ;  /* 0x0000000508097824 */ /* 0x000fc800078e02ff */
[----:B------:R-:W-:-:S08]  /*0350*/  IMAD.WIDE.U32 R8, R9, 0x4, R4 ;  /* 0x0000000409087825 */ /* 0x000fd000078e0004 */
[----:B------:R-:W2:Y:S04]  /*0360*/  @!P0 LDG.E R25, desc[UR10][R8.64] ;  /* 0x0000000a08198981 */ /* 0x000ea8000c1e1900 */
[----:B------:R-:W3:Y:S04]  /*0370*/  @!P0 LDG.E R27, desc[UR10][R8.64+0x4] ;  /* 0x0000040a081b8981 */ /* 0x000ee8000c1e1900 */
[----:B------:R-:W4:Y:S04]  /*0380*/  @!P0 LDG.E R20, desc[UR10][R8.64+0x8] ;  /* 0x0000080a08148981 */ /* 0x000f28000c1e1900 */
[----:B------:R-:W4:Y:S04]  /*0390*/  @!P0 LDG.E R22, desc[UR10][R8.64+0x10] ;  /* 0x0000100a08168981 */ /* 0x000f28000c1e1900 */
[----:B------:R-:W4:Y:S01]  /*03a0*/  @!P0 LDG.E R29, desc[UR10][R8.64+0xc] ;  /* 0x00000c0a081d8981 */ /* 0x000f22000c1e1900 */
[----:B------:R-:W-:-:S13]  /*03b0*/  R2P PR, R46, 0x7e ;  /* 0x0000007e2e007804 */ /* 0x000fda0000000000 */
[----:B------:R-:W4:Y:S04]  /*03c0*/  @P1 LDG.E R23, desc[UR10][R8.64+0x14] ;  /* 0x0000140a08171981 */ /* 0x000f28000c1e1900 */
        /* <DEDUP_REMOVED lines=23> */
[----:B------:R-:W4:Y:S01]  /*0540*/  @P6 LDG.E R44, desc[UR10][R8.64+0x88] ;  /* 0x0000880a082c6981 */ /* 0x000f22000c1e1900 */
[----:B--2---:R-:W-:-:S03]  /*0550*/  @!P0 LOP3.LUT R14, R14, R25, RZ, 0x3c, !PT ;  /* 0x000000190e0e8212 */ /* 0x004fc600078e3cff */
[----:B------:R-:W2:Y:S01]  /*0560*/  @P1 LDG.E R25, desc[UR10][R8.64+0x18] ;  /* 0x0000180a08191981 */ /* 0x000ea2000c1e1900 */
[----:B---3--:R-:W-:-:S03]  /*0570*/  @!P0 LOP3.LUT R10, R10, R27, RZ, 0x3c, !PT ;  /* 0x0000001b0a0a8212 */ /* 0x008fc600078e3cff */
[----:B------:R-:W3:Y:S01]  /*0580*/  @P1 LDG.E R27, desc[UR10][R8.64+0x20] ;  /* 0x0000200a081b1981 */ /* 0x000ee2000c1e1900 */
[----:B----4-:R-:W-:-:S03]  /*0590*/  @!P0 LOP3.LUT R11, R11, R20, RZ, 0x3c, !PT ;  /* 0x000000140b0b8212 */ /* 0x010fc600078e3cff */
[----:B------:R-:W4:Y:S01]  /*05a0*/  @P1 LDG.E R20, desc[UR10][R8.64+0x1c] ;  /* 0x00001c0a08141981 */ /* 0x000f22000c1e1900 */
[----:B------:R-:W-:-:S03]  /*05b0*/  @!P0 LOP3.LUT R3, R3, R22, RZ, 0x3c, !PT ;  /* 0x0000001603038212 */ /* 0x000fc600078e3cff */
[----:B------:R-:W4:Y:S01]  /*05c0*/  @P1 LDG.E R22, desc[UR10][R8.64+0x24] ;  /* 0x0000240a08161981 */ /* 0x000f22000c1e1900 */
[----:B------:R-:W-:-:S03]  /*05d0*/  @!P0 LOP3.LUT R2, R2, R29, RZ, 0x3c, !PT ;  /* 0x0000001d02028212 */ /* 0x000fc600078e3cff */
[----:B------:R-:W4:Y:S01]  /*05e0*/  @P2 LDG.E R29, desc[UR10][R8.64+0x2c] ;  /* 0x00002c0a081d2981 */ /* 0x000f22000c1e1900 */
[----:B------:R-:W-:-:S13]  /*05f0*/  LOP3.LUT P0, RZ, R46, 0x80, RZ, 0xc0, !PT ;  /* 0x000000802eff7812 */ /* 0x000fda000780c0ff */
[----:B------:R-:W4:Y:S04]  /*0600*/  @P0 LDG.E R57, desc[UR10][R8.64+0x8c] ;  /* 0x00008c0a08390981 */ /* 0x000f28000c1e1900 */
[----:B------:R-:W4:Y:S04]  /*0610*/  @P0 LDG.E R59, desc[UR10][R8.64+0x90] ;  /* 0x0000900a083b0981 */ /* 0x000f28000c1e1900 */
[----:B------:R-:W4:Y:S04]  /*0620*/  @P0 LDG.E R48, desc[UR10][R8.64+0x94] ;  /* 0x0000940a08300981 */ /* 0x000f28000c1e1900 */
[----:B------:R-:W4:Y:S04]  /*0630*/  @P0 LDG.E R61, desc[UR10][R8.64+0x98] ;  /* 0x0000980a083d0981 */ /* 0x000f28000c1e1900 */
[----:B------:R-:W4:Y:S01]  /*0640*/  @P0 LDG.E R50, desc[UR10][R8.64+0x9c] ;  /* 0x00009c0a08320981 */ /* 0x000f22000c1e1900 */
[----:B------:R-:W-:-:S04]  /*0650*/  @P1 LOP3.LUT R14, R14, R23, RZ, 0x3c, !PT ;  /* 0x000000170e0e1212 */ /* 0x000fc800078e3cff */
[----:B------:R-:W-:-:S04]  /*0660*/  @P2 LOP3.LUT R14, R14, R21, RZ, 0x3c, !PT ;  /* 0x000000150e0e2212 */ /* 0x000fc800078e3cff */
[----:B------:R-:W-:-:S04]  /*0670*/  @P3 LOP3.LUT R14, R14, R33, RZ, 0x3c, !PT ;  /* 0x000000210e0e3212 */ /* 0x000fc800078e3cff */
[----:B------:R-:W-:-:S04]  /*0680*/  @P4 LOP3.LUT R14, R14, R39, RZ, 0x3c, !PT ;  /* 0x000000270e0e4212 */ /* 0x000fc800078e3cff */
[----:B------:R-:W-:-:S04]  /*0690*/  @P5 LOP3.LUT R14, R14, R45, RZ, 0x3c, !PT ;  /* 0x0000002d0e0e5212 */ /* 0x000fc800078e3cff */
[----:B------:R-:W-:Y:S02]  /*06a0*/  @P6 LOP3.LUT R14, R14, R51, RZ, 0x3c, !PT ;  /* 0x000000330e0e6212 */ /* 0x000fe400078e3cff */
[----:B--2---:R-:W-:Y:S02]  /*06b0*/  @P1 LOP3.LUT R10, R10, R25, RZ, 0x3c, !PT ;  /* 0x000000190a0a1212 */ /* 0x004fe400078e3cff */
[----:B---3--:R-:W-:Y:S02]  /*06c0*/  @P1 LOP3.LUT R2, R2, R27, RZ, 0x3c, !PT ;  /* 0x0000001b02021212 */ /* 0x008fe400078e3cff */
[----:B----4-:R-:W-:Y:S02]  /*06d0*/  @P1 LOP3.LUT R11, R11, R20, RZ, 0x3c, !PT ;  /* 0x000000140b0b1212 */ /* 0x010fe400078e3cff */
[----:B------:R-:W-:Y:S02]  /*06e0*/  @P1 LOP3.LUT R3, R3, R22, RZ, 0x3c, !PT ;  /* 0x0000001603031212 */ /* 0x000fe400078e3cff */
[----:B------:R-:W-:-:S02]  /*06f0*/  @P2 LOP3.LUT R11, R11, R24, RZ, 0x3c, !PT ;  /* 0x000000180b0b2212 */ /* 0x000fc400078e3cff */
[----:B------:R-:W-:Y:S02]  /*0700*/  @P2 LOP3.LUT R10, R10, R29, RZ, 0x3c, !PT ;  /* 0x0000001d0a0a2212 */ /* 0x000fe400078e3cff */
[----:B------:R-:W-:Y:S02]  /*0710*/  @P2 LOP3.LUT R2, R2, R31, RZ, 0x3c, !PT ;  /* 0x0000001f02022212 */ /* 0x000fe400078e3cff */
[----:B------:R-:W-:Y:S02]  /*0720*/  @P2 LOP3.LUT R3, R3, R26, RZ, 0x3c, !PT ;  /* 0x0000001a03032212 */ /* 0x000fe400078e3cff */
[----:B------:R-:W-:Y:S02]  /*0730*/  @P3 LOP3.LUT R10, R10, R35, RZ, 0x3c, !PT ;  /* 0x000000230a0a3212 */ /* 0x000fe400078e3cff */
        /* <DEDUP_REMOVED lines=20> */
[----:B------:R-:W-:-:S13]  /*0880*/  R2P PR, R46.B1, 0x7f ;  /* 0x0000007f2e007804 */ /* 0x000fda0000001000 */
[----:B------:R-:W2:Y:S04]  /*0890*/  @P0 LDG.E R25, desc[UR10][R8.64+0xa0] ;  /* 0x0000a00a08190981 */ /* 0x000ea8000c1e1900 */
[----:B------:R-:W3:Y:S04]  /*08a0*/  @P0 LDG.E R27, desc[UR10][R8.64+0xa4] ;  /* 0x0000a40a081b0981 */ /* 0x000ee8000c1e1900 */
        /* <DEDUP_REMOVED lines=28> */
[----:B--2---:R-:W-:-:S03]  /*0a70*/  @P0 LOP3.LUT R14, R14, R25, RZ, 0x3c, !PT ;  /* 0x000000190e0e0212 */ /* 0x004fc600078e3cff */
[----:B------:R-:W2:Y:S01]  /*0a80*/  @P1 LDG.E R25, desc[UR10][R8.64+0xb8] ;  /* 0x0000b80a08191981 */ /* 0x000ea2000c1e1900 */
[----:B---3--:R-:W-:-:S03]  /*0a90*/  @P0 LOP3.LUT R10, R10, R27, RZ, 0x3c, !PT ;  /* 0x0000001b0a0a0212 */ /* 0x008fc600078e3cff */
[----:B------:R-:W3:Y:S01]  /*0aa0*/  @P1 LDG.E R27, desc[UR10][R8.64+0xc0] ;  /* 0x0000c00a081b1981 */ /* 0x000ee2000c1e1900 */
[----:B----4-:R-:W-:-:S03]  /*0ab0*/  @P0 LOP3.LUT R11, R11, R20, RZ, 0x3c, !PT ;  /* 0x000000140b0b0212 */ /* 0x010fc600078e3cff */
[----:B------:R-:W4:Y:S01]  /*0ac0*/  @P1 LDG.E R20, desc[UR10][R8.64+0xbc] ;  /* 0x0000bc0a08141981 */ /* 0x000f22000c1e1900 */
[----:B------:R-:W-:-:S03]  /*0ad0*/  @P0 LOP3.LUT R3, R3, R22, RZ, 0x3c, !PT ;  /* 0x0000001603030212 */ /* 0x000fc600078e3cff */
[----:B------:R-:W4:Y:S01]  /*0ae0*/  @P1 LDG.E R22, desc[UR10][R8.64+0xc4] ;  /* 0x0000c40a08161981 */ /* 0x000f22000c1e1900 */
[----:B------:R-:W-:-:S03]  /*0af0*/  @P0 LOP3.LUT R2, R2, R29, RZ, 0x3c, !PT ;  /* 0x0000001d02020212 */ /* 0x000fc600078e3cff */
        /* <DEDUP_REMOVED lines=8> */
[----:B------:R-:W-:Y:S01]  /*0b80*/  @P2 LOP3.LUT R14, R14, R23, RZ, 0x3c, !PT ;  /* 0x000000170e0e2212 */ /* 0x000fe200078e3cff */
[----:B------:R-:W-:-:S03]  /*0b90*/  UIADD3 UR4, UPT, UPT, UR4, 0x10, URZ ;  /* 0x0000001004047890 */ /* 0x000fc6000fffe0ff */
[----:B------:R-:W-:Y:S01]  /*0ba0*/  @P3 LOP3.LUT R14, R14, R33, RZ, 0x3c, !PT ;  /* 0x000000210e0e3212 */ /* 0x000fe200078e3cff */
[----:B------:R-:W-:-:S03]  /*0bb0*/  UISETP.NE.AND UP0, UPT, UR4, 0x20, UPT ;  /* 0x000000200400788c */ /* 0x000fc6000bf05270 */
        /* <DEDUP_REMOVED lines=31> */
[----:B------:R-:W-:Y:S01]  /*0db0*/  @P0 LOP3.LUT R2, R2, R61, RZ, 0x3c, !PT ;  /* 0x0000003d02020212 */ /* 0x000fe200078e3cff */
[----:B------:R-:W-:Y:S06]  /*0dc0*/  BRA.U UP0, `(.L_x_4) ;  /* 0xfffffff5004c7547 */ /* 0x000fec000b83ffff */
[----:B------:R-:W-:-:S05]  /*0dd0*/  VIADD R18, R18, 0x1 ;  /* 0x0000000112127836 */ /* 0x000fca0000000000 */
[----:B------:R-:W-:-:S13]  /*0de0*/  ISETP.NE.AND P0, PT, R18, 0x5, PT ;  /* 0x000000051200780c */ /* 0x000fda0003f05270 */
[----:B------:R-:W-:Y:S05]  /*0df0*/  @P0 BRA `(.L_x_5) ;  /* 0xfffffff400300947 */ /* 0x000fea000383ffff */
[----:B------:R0:W-:Y:S01]  /*0e00*/  STL [R1+0x4], R14 ;  /* 0x0000040e01007387 */ /* 0x0001e20000100800 */
[----:B------:R-:W-:-:S03]  /*0e10*/  ISETP.NE.U32.AND P0, PT, R34, 0x1, PT ;  /* 0x000000012200780c */ /* 0x000fc60003f05070 */
[----:B------:R0:W-:Y:S01]  /*0e20*/  STL.64 [R1+0x8], R10 ;  /* 0x0000080a01007387 */ /* 0x0001e20000100a00 */
[----:B------:R-:W-:-:S03]  /*0e30*/  ISETP.NE.AND.EX P0, PT, RZ, RZ, PT, P0 ;  /* 0x000000ffff00720c */ /* 0x000fc60003f05300 */
[----:B------:R0:W-:Y:S10]  /*0e40*/  STL.64 [R1+0x10], R2 ;  /* 0x0000100201007387 */ /* 0x0001f40000100a00 */
[----:B------:R-:W-:Y:S05]  /*0e50*/  @!P0 BRA `(.L_x_3) ;  /* 0x0000001800048947 */ /* 0x000fea0003800000 */
[----:B------:R-:W-:Y:S01]  /*0e60*/  UMOV UR4, URZ ;  /* 0x000000ff00047c82 */ /* 0x000fe20008000000 */
[----:B------:R-:W-:Y:S01]  /*0e70*/  UMOV UR5, URZ ;  /* 0x000000ff00057c82 */ /* 0x000fe20008000000 */
[----:B0-----:R-:W-:Y:S02]  /*0e80*/  IMAD.MOV.U32 R14, RZ, RZ, RZ ;  /* 0x000000ffff0e7224 */ /* 0x001fe400078e00ff */
[----:B------:R-:W-:Y:S02]  /*0e90*/  IMAD.MOV.U32 R18, RZ, RZ, RZ ;  /* 0x000000ffff127224 */ /* 0x000fe400078e00ff */
[----:B------:R-:W-:Y:S02]  /*0ea0*/  IMAD.U32 R3, RZ, RZ, UR4 ;  /* 0x00000004ff037e24 */ /* 0x000fe4000f8e00ff */
[----:B------:R-:W-:Y:S02]  /*0eb0*/  IMAD.U32 R2, RZ, RZ, UR5 ;  /* 0x00000005ff027e24 */ /* 0x000fe4000f8e00ff */
[----:B------:R-:W-:-:S02]  /*0ec0*/  IMAD.U32 R11, RZ, RZ, UR4 ;  /* 0x00000004ff0b7e24 */ /* 0x000fc4000f8e00ff */
[----:B------:R-:W-:-:S07]  /*0ed0*/  IMAD.U32 R10, RZ, RZ, UR5 ;  /* 0x00000005ff0a7e24 */ /* 0x000fce000f8e00ff */
.L_x_7:
[----:B------:R-:W-:-:S06]  /*0ee0*/  IMAD R17, R18, 0x4, R1 ;  /* 0x0000000412117824 */ /* 0x000fcc00078e0201 */
[----:B------:R-:W5:Y:S01]  /*0ef0*/  LDL R17, [R17+0x4] ;  /* 0x0000040011117983 */ /* 0x000f620000100800 */
[----:B------:R-:W-:Y:S01]  /*0f00*/  IMAD.SHL.U32 R19, R18, 0x20, RZ ;  /* 0x0000002012137824 */ /* 0x000fe200078e00ff */
[----:B------:R-:W-:-:S06]  /*0f10*/  UMOV UR4, URZ ;  /* 0x000000ff00047c82 */ /* 0x000fcc0008000000 */
.L_x_6:
        /* <DEDUP_REMOVED lines=181> */
[----:B------:R-:W-:Y:S05]  /*1a70*/  @P0 BRA `(.L_x_3) ;  /* 0x0000000800fc0947 */ /* 0x000fea0003800000 */
[----:B------:R-:W-:Y:S01]  /*1a80*/  UMOV UR4, URZ ;  /* 0x000000ff00047c82 */ /* 0x000fe20008000000 */
[----:B------:R-:W-:Y:S01]  /*1a90*/  UMOV UR5, URZ ;  /* 0x000000ff00057c82 */ /* 0x000fe20008000000 */
[----:B-1----:R-:W-:Y:S02]  /*1aa0*/  IMAD.MOV.U32 R14, RZ, RZ, RZ ;  /* 0x000000ffff0e7224 */ /* 0x002fe400078e00ff */
[----:B------:R-:W-:Y:S02]  /*1ab0*/  IMAD.MOV.U32 R18, RZ, RZ, RZ ;  /* 0x000000ffff127224 */ /* 0x000fe400078e00ff */
[----:B------:R-:W-:Y:S02]  /*1ac0*/  IMAD.U32 R3, RZ, RZ, UR4 ;  /* 0x00000004ff037e24 */ /* 0x000fe4000f8e00ff */
[----:B------:R-:W-:Y:S02]  /*1ad0*/  IMAD.U32 R2, RZ, RZ, UR5 ;  /* 0x00000005ff027e24 */ /* 0x000fe4000f8e00ff */
[----:B------:R-:W-:-:S02]  /*1ae0*/  IMAD.U32 R11, RZ, RZ, UR4 ;  /* 0x00000004ff0b7e24 */ /* 0x000fc4000f8e00ff */
[----:B------:R-:W-:-:S07]  /*1af0*/  IMAD.U32 R10, RZ, RZ, UR5 ;  /* 0x00000005ff0a7e24 */ /* 0x000fce000f8e00ff */
.L_x_9:
[----:B------:R-:W-:-:S06]  /*1b00*/  IMAD R17, R18, 0x4, R1 ;  /* 0x0000000412117824 */ /* 0x000fcc00078e0201 */
[----:B------:R-:W5:Y:S01]  /*1b10*/  LDL R17, [R17+0x4] ;  /* 0x0000040011117983 */ /* 0x000f620000100800 */
[----:B------:R-:W-:Y:S01]  /*1b20*/  IMAD.SHL.U32 R19, R18, 0x20, RZ ;  /* 0x0000002012137824 */ /* 0x000fe200078e00ff */
[----:B------:R-:W-:-:S06]  /*1b30*/  UMOV UR4, URZ ;  /* 0x000000ff00047c82 */ /* 0x000fcc0008000000 */
.L_x_8:
        /* <DEDUP_REMOVED lines=176> */
[----:B------:R2:W-:Y:S04]  /*2640*/  STL [R1+0x4], R14 ;  /* 0x0000040e01007387 */ /* 0x0005e80000100800 */
[----:B------:R2:W-:Y:S04]  /*2650*/  STL.64 [R1+0x8], R10 ;  /* 0x0000080a01007387 */ /* 0x0005e80000100a00 */
[----:B------:R2:W-:Y:S02]  /*2660*/  STL.64 [R1+0x10], R2 ;  /* 0x0000100201007387 */ /* 0x0005e40000100a00 */
.L_x_3:
[----:B------:R-:W-:Y:S05]  /*2670*/  BSYNC.RECONVERGENT B1 ;  /* 0x0000000000017941 */ /* 0x000fea0003800200 */
.L_x_2:
[----:B------:R-:W-:Y:S01]  /*2680*/  ISETP.GT.U32.AND P0, PT, R15, 0x3, PT ;  /* 0x000000030f00780c */ /* 0x000fe20003f04070 */
[----:B------:R-:W-:Y:S01]  /*2690*/  VIADD R13, R13, 0x1 ;  /* 0x000000010d0d7836 */ /* 0x000fe20000000000 */
[--C-:B------:R-:W-:Y:S02]  /*26a0*/  SHF.R.U64 R15, R15, 0x2, R16.reuse ;  /* 0x000000020f0f7819 */ /* 0x100fe40000001210 */
[----:B------:R-:W-:Y:S02]  /*26b0*/  ISETP.GT.U32.AND.EX P0, PT, R16, RZ, PT, P0 ;  /* 0x000000ff1000720c */ /* 0x000fe40003f04100 */
[----:B------:R-:W-:-:S11]  /*26c0*/  SHF.R.U32.HI R16, RZ, 0x2, R16 ;  /* 0x00000002ff107819 */ /* 0x000fd60000011610 */
[----:B------:R-:W-:Y:S05]  /*26d0*/  @P0 BRA `(.L_x_10) ;  /* 0xffffffd800cc0947 */ /* 0x000fea000383ffff */
.L_x_1:
[----:B------:R-:W-:Y:S05]  /*26e0*/  BSYNC.RECONVERGENT B0 ;  /* 0x0000000000007941 */ /* 0x000fea0003800200 */
.L_x_0:
[----:B------:R-:W3:Y:S01]  /*26f0*/  LDC.64 R8, c[0x0][0x3d0] ;  /* 0x0000f400ff087b82 */ /* 0x000ee20000000a00 */
[----:B------:R-:W4:Y:S01]  /*2700*/  LDCU UR8, c[0x0][0x390] ;  /* 0x00007200ff0877ac */ /* 0x000f220008000800 */
[----:B------:R-:W-:Y:S01]  /*2710*/  IMAD R5, R0, 0x18, RZ ;  /* 0x0000001800057824 */ /* 0x000fe200078e02ff */
[----:B------:R0:W-:Y:S01]  /*2720*/  STL.64 [R1+0x18], RZ ;  /* 0x000018ff01007387 */ /* 0x0001e20000100a00 */
[----:B------:R-:W-:Y:S01]  /*2730*/  IMAD.MOV.U32 R4, RZ, RZ, R11 ;  /* 0x000000ffff047224 */ /* 0x000fe200078e000b */
[----:B------:R-:W5:Y:S01]  /*2740*/  LDCU.64 UR14, c[0x0][0x3c0] ;  /* 0x00007800ff0e77ac */ /* 0x000f620008000a00 */
[----:B------:R-:W-:Y:S01]  /*2750*/  IMAD.MOV.U32 R0, RZ, RZ, R10 ;  /* 0x000000ffff007224 */ /* 0x000fe200078e000a */
[----:B------:R0:W-:Y:S04]  /*2760*/  STL [R1+0x20], RZ ;  /* 0x000020ff01007387 */ /* 0x0001e80000100800 */
[----:B------:R0:W-:Y:S01]  /*2770*/  STL.64 [R1+0x28], RZ ;  /* 0x000028ff01007387 */ /* 0x0001e20000100a00 */
[----:B----4-:R-:W-:Y:S01]  /*2780*/  UISETP.GE.AND UP0, UPT, UR8, 0x1, UPT ;  /* 0x000000010800788c */ /* 0x010fe2000bf06270 */
[----:B---3--:R-:W-:-:S04]  /*2790*/  IMAD.WIDE.U32 R8, R12, 0x18, R8 ;  /* 0x000000180c087825 */ /* 0x008fc800078e0008 */
[----:B------:R-:W-:Y:S02]  /*27a0*/  IMAD.IADD R9, R9, 0x1, R5 ;  /* 0x0000000109097824 */ /* 0x000fe400078e0205 */
[----:B------:R-:W-:-:S03]  /*27b0*/  IMAD R5, R12, UR8, RZ ;  /* 0x000000080c057c24 */ /* 0x000fc6000f8e02ff */
[----:B------:R0:W-:Y:S01]  /*27c0*/  STG.E.64 desc[UR10][R8.64+0x8], RZ ;  /* 0x000008ff08007986 */ /* 0x0001e2000c101b0a */
[----:B------:R-:W-:Y:S01]  /*27d0*/  IMAD.WIDE R16, R5, 0x8, RZ ;  /* 0x0000000805107825 */ /* 0x000fe200078e02ff */
[----:B------:R-:W-:Y:S02]  /*27e0*/  SHF.R.S32.HI R20, RZ, 0x1f, R5 ;  /* 0x0000001fff147819 */ /* 0x000fe40000011405 */
[----:B-----5:R-:W-:-:S04]  /*27f0*/  IADD3 R18, P0, PT, R16, UR14, RZ ;  /* 0x0000000e10127c10 */ /* 0x020fc8000ff1e0ff */
[----:B------:R-:W-:Y:S01]  /*2800*/  IADD3.X R19, PT, PT, R17, UR15, RZ, P0, !PT ;  /* 0x0000000f11137c10 */ /* 0x000fe200087fe4ff */
[----:B------:R-:W-:Y:S08]  /*2810*/  BRA.U !UP0, `(.L_x_11) ;  /* 0x0000000508d47547 */ /* 0x000ff0000b800000 */
[----:B------:R-:W-:Y:S01]  /*2820*/  UISETP.GE.U32.AND UP1, UPT, UR8, 0x8, UPT ;  /* 0x000000080800788c */ /* 0x000fe2000bf26070 */
[----:B012---:R-:W-:Y:S01]  /*2830*/  IMAD.MOV.U32 R10, RZ, RZ, RZ ;  /* 0x000000ffff0a7224 */ /* 0x007fe200078e00ff */
[----:B------:R-:W-:-:S04]  /*2840*/  ULOP3.LUT UR6, UR8, 0x7, URZ, 0xc0, !UPT ;  /* 0x0000000708067892 */ /* 0x000fc8000f8ec0ff */
[----:B------:R-:W-:-:S03]  /*2850*/  UISETP.NE.AND UP0, UPT, UR6, URZ, UPT ;  /* 0x000000ff0600728c */ /* 0x000fc6000bf05270 */
[----:B------:R-:W-:Y:S08]  /*2860*/  BRA.U !UP1, `(.L_x_12) ;  /* 0x0000000109ec7547 */ /* 0x000ff0000b800000 */
[----:B------:R-:W0:Y:S01]  /*2870*/  LDCU.64 UR4, c[0x0][0x3c8] ;  /* 0x00007900ff0477ac */ /* 0x000e220008000a00 */
[----:B------:R-:W-:Y:S01]  /*2880*/  IADD3 R21, P0, PT, R18, 0x20, RZ ;  /* 0x0000002012157810 */ /* 0x000fe20007f1e0ff */
[----:B------:R-:W-:Y:S01]  /*2890*/  IMAD.MOV.U32 R11, RZ, RZ, RZ ;  /* 0x000000ffff0b7224 */ /* 0x000fe200078e00ff */
[----:B------:R-:W-:Y:S01]  /*28a0*/  ULOP3.LUT UR7, UR8, 0x7ffffff8, URZ, 0xc0, !UPT ;  /* 0x7ffffff808077892 */ /* 0x000fe2000f8ec0ff */
[----:B------:R-:W-:Y:S02]  /*28b0*/  IMAD.MOV.U32 R13, RZ, RZ, R5 ;  /* 0x000000ffff0d7224 */ /* 0x000fe400078e0005 */
[----:B------:R-:W-:-:S03]  /*28c0*/  IMAD.X R28, RZ, RZ, R19, P0 ;  /* 0x000000ffff1c7224 */ /* 0x000fc600000e0613 */
[----:B------:R-:W-:Y:S01]  /*28d0*/  IMAD.U32 R10, RZ, RZ, UR7 ;  /* 0x00000007ff0a7e24 */ /* 0x000fe2000f8e00ff */
[----:B0-----:R-:W-:-:S04]  /*28e0*/  UIADD3 UR4, UP1, UPT, UR4, 0x60, URZ ;  /* 0x0000006004047890 */ /* 0x001fc8000ff3e0ff */
[----:B------:R-:W-:-:S12]  /*28f0*/  UIADD3.X UR5, UPT, UPT, URZ, UR5, URZ, UP1, !UPT ;  /* 0x00000005ff057290 */ /* 0x000fd80008ffe4ff */
.L_x_13:
[----:B------:R-:W0:Y:S01]  /*2900*/  LDC.64 R34, c[0x0][0x3c8] ;  /* 0x0000f200ff227b82 */ /* 0x000e220000000a00 */
[----:B-1----:R-:W-:Y:S02]  /*2910*/  IMAD.U32 R26, RZ, RZ, UR4 ;  /* 0x00000004ff1a7e24 */ /* 0x002fe4000f8e00ff */
[----:B------:R-:W-:Y:S02]  /*2920*/  IMAD.U32 R27, RZ, RZ, UR5 ;  /* 0x00000005ff1b7e24 */ /* 0x000fe4000f8e00ff */
[----:B------:R-:W-:Y:S02]  /*2930*/  IMAD.MOV.U32 R22, RZ, RZ, R21 ;  /* 0x000000ffff167224 */ /* 0x000fe400078e0015 */
[----:B------:R-:W-:Y:S02]  /*2940*/  IMAD.MOV.U32 R23, RZ, RZ, R28 ;  /* 0x000000ffff177224 */ /* 0x000fe400078e001c */
[----:B------:R-:W-:-:S04]  /*2950*/  IMAD.WIDE R26, R13, 0x18, R26 ;  /* 0x000000180d1a7825 */ /* 0x000fc800078e021a */
[C---:B------:R-:W-:Y:S02]  /*2960*/  VIADD R15, R11.reuse, 0x1 ;  /* 0x000000010b0f7836 */ /* 0x040fe40000000000 */
[C---:B------:R-:W-:Y:S02]  /*2970*/  VIADD R21, R11.reuse, 0x2 ;  /* 0x000000020b157836 */ /* 0x040fe40000000000 */
[C---:B------:R-:W-:Y:S02]  /*2980*/  VIADD R43, R11.reuse, 0x4 ;  /* 0x000000040b2b7836 */ /* 0x040fe40000000000 */
[----:B------:R-:W-:Y:S02]  /*2990*/  VIADD R45, R11, 0x5 ;  /* 0x000000050b2d7836 */ /* 0x000fe40000000000 */
[----:B0-----:R-:W-:-:S04]  /*29a0*/  IMAD.WIDE R34, R13, 0x18, R34 ;  /* 0x000000180d227825 */ /* 0x001fc800078e0222 */
[----:B------:R-:W-:Y:S01]  /*29b0*/  VIADD R13, R13, 0x8 ;  /* 0x000000080d0d7836 */ /* 0x000fe20000000000 */
[C---:B------:R-:W-:Y:S01]  /*29c0*/  IADD3 R36, P0, PT, R34.reuse, 0x18, RZ ;  /* 0x0000001822247810 */ /* 0x040fe20007f1e0ff */
[----:B------:R0:W-:Y:S01]  /*29d0*/  STG.E.64 desc[UR10][R22.64+-0x20], R34 ;  /* 0xffffe02216007986 */ /* 0x0001e2000c101b0a */
[C---:B------:R-:W-:Y:S02]  /*29e0*/  IADD3 R38, P1, PT, R34.reuse, 0x30, RZ ;  /* 0x0000003022267810 */ /* 0x040fe40007f3e0ff */
[C---:B------:R-:W-:Y:S01]  /*29f0*/  IADD3 R40, P2, PT, R34.reuse, 0x48, RZ ;  /* 0x0000004822287810 */ /* 0x040fe20007f5e0ff */
[--C-:B------:R-:W-:Y:S01]  /*2a00*/  IMAD.X R37, RZ, RZ, R35.reuse, P0 ;  /* 0x000000ffff257224 */ /* 0x100fe200000e0623 */
[C---:B------:R-:W-:Y:S01]  /*2a10*/  IADD3 R30, P3, PT, R34.reuse, 0x60, RZ ;  /* 0x00000060221e7810 */ /* 0x040fe20007f7e0ff */
[--C-:B------:R-:W-:Y:S01]  /*2a20*/  IMAD.X R39, RZ, RZ, R35.reuse, P1 ;  /* 0x000000ffff277224 */ /* 0x100fe200008e0623 */
[C---:B------:R-:W-:Y:S01]  /*2a30*/  IADD3 R28, P4, PT, R34.reuse, 0x78, RZ ;  /* 0x00000078221c7810 */ /* 0x040fe20007f9e0ff */
[--C-:B------:R-:W-:Y:S01]  /*2a40*/  IMAD.X R41, RZ, RZ, R35.reuse, P2 ;  /* 0x000000ffff297224 */ /* 0x100fe200010e0623 */
[C---:B------:R-:W-:Y:S01]  /*2a50*/  IADD3 R24, P5, PT, R34.reuse, 0x90, RZ ;  /* 0x0000009022187810 */ /* 0x040fe20007fbe0ff */
[--C-:B------:R-:W-:Y:S01]  /*2a60*/  IMAD.X R31, RZ, RZ, R35.reuse, P3 ;  /* 0x000000ffff1f7224 */ /* 0x100fe200018e0623 */
[----:B------:R-:W-:Y:S01]  /*2a70*/  IADD3 R32, P6, PT, R34, 0xa8, RZ ;  /* 0x000000a822207810 */ /* 0x000fe20007fde0ff */
[--C-:B------:R-:W-:Y:S01]  /*2a80*/  IMAD.X R29, RZ, RZ, R35.reuse, P4 ;  /* 0x000000ffff1d7224 */ /* 0x100fe200020e0623 */
[----:B------:R-:W-:Y:S01]  /*2a90*/  STG.E desc[UR10][R26.64+-0x60], R11 ;  /* 0xffffa00b1a007986 */ /* 0x000fe2000c10190a */
[----:B------:R-:W-:-:S02]  /*2aa0*/  IMAD.X R25, RZ, RZ, R35, P5 ;  /* 0x000000ffff197224 */ /* 0x000fc400028e0623 */
[----:B------:R-:W-:Y:S01]  /*2ab0*/  IMAD.X R33, RZ, RZ, R35, P6 ;  /* 0x000000ffff217224 */ /* 0x000fe200030e0623 */
[----:B------:R1:W-:Y:S01]  /*2ac0*/  STG.E.64 desc[UR10][R22.64+-0x18], R36 ;  /* 0xffffe82416007986 */ /* 0x0003e2000c101b0a */
[----:B0-----:R-:W-:-:S03]  /*2ad0*/  VIADD R35, R11, 0x3 ;  /* 0x000000030b237836 */ /* 0x001fc60000000000 */
[----:B------:R0:W-:Y:S04]  /*2ae0*/  STG.E desc[UR10][R26.64+-0x48], R15 ;  /* 0xffffb80f1a007986 */ /* 0x0001e8000c10190a */
[----:B------:R-:W-:Y:S04]  /*2af0*/  STG.E.64 desc[UR10][R22.64+-0x10], R38 ;  /* 0xfffff02616007986 */ /* 0x000fe8000c101b0a */
[----:B------:R2:W-:Y:S01]  /*2b00*/  STG.E desc[UR10][R26.64+-0x30], R21 ;  /* 0xffffd0151a007986 */ /* 0x0005e2000c10190a */
[----:B-1----:R-:W-:-:S03]  /*2b10*/  VIADD R37, R11, 0x7 ;  /* 0x000000070b257836 */ /* 0x002fc60000000000 */
[----:B------:R-:W-:Y:S01]  /*2b20*/  STG.E.64 desc[UR10][R22.64+-0x8], R40 ;  /* 0xfffff82816007986 */ /* 0x000fe2000c101b0a */
[C---:B0-----:R-:W-:Y:S02]  /*2b30*/  VIADD R15, R11.reuse, 0x6 ;  /* 0x000000060b0f7836 */ /* 0x041fe40000000000 */
[----:B------:R-:W-:Y:S01]  /*2b40*/  VIADD R11, R11, 0x8 ;  /* 0x000000080b0b7836 */ /* 0x000fe20000000000 */
[----:B------:R-:W-:Y:S04]  /*2b50*/  STG.E desc[UR10][R26.64+-0x18], R35 ;  /* 0xffffe8231a007986 */ /* 0x000fe8000c10190a */
[----:B------:R-:W-:Y:S01]  /*2b60*/  STG.E.64 desc[UR10][R22.64], R30 ;  /* 0x0000001e16007986 */ /* 0x000fe2000c101b0a */
[----:B------:R-:W-:Y:S02]  /*2b70*/  ISETP.NE.AND P0, PT, R11, R10, PT ;  /* 0x0000000a0b00720c */ /* 0x000fe40003f05270 */
[----:B--2---:R-:W-:Y:S01]  /*2b80*/  IADD3 R21, P1, PT, R22, 0x40, RZ ;  /* 0x0000004016157810 */ /* 0x004fe20007f3e0ff */
[----:B------:R-:W-:Y:S04]  /*2b90*/  STG.E desc[UR10][R26.64], R43 ;  /* 0x0000002b1a007986 */ /* 0x000fe8000c10190a */
[----:B------:R0:W-:Y:S04]  /*2ba0*/  STG.E.64 desc[UR10][R22.64+0x8], R28 ;  /* 0x0000081c16007986 */ /* 0x0001e8000c101b0a */
[----:B------:R1:W-:Y:S04]  /*2bb0*/  STG.E desc[UR10][R26.64+0x18], R45 ;  /* 0x0000182d1a007986 */ /* 0x0003e8000c10190a */
[----:B------:R1:W-:Y:S04]  /*2bc0*/  STG.E.64 desc[UR10][R22.64+0x10], R24 ;  /* 0x0000101816007986 */ /* 0x0003e8000c101b0a */
[----:B------:R1:W-:Y:S01]  /*2bd0*/  STG.E desc[UR10][R26.64+0x30], R15 ;  /* 0x0000300f1a007986 */ /* 0x0003e2000c10190a */
[----:B0-----:R-:W-:-:S03]  /*2be0*/  IMAD.X R28, RZ, RZ, R23, P1 ;  /* 0x000000ffff1c7224 */ /* 0x001fc600008e0617 */
[----:B------:R1:W-:Y:S04]  /*2bf0*/  STG.E.64 desc[UR10][R22.64+0x18], R32 ;  /* 0x0000182016007986 */ /* 0x0003e8000c101b0a */
[----:B------:R1:W-:Y:S01]  /*2c00*/  STG.E desc[UR10][R26.64+0x48], R37 ;  /* 0x000048251a007986 */ /* 0x0003e2000c10190a */
[----:B------:R-:W-:Y:S05]  /*2c10*/  @P0 BRA `(.L_x_13) ;  /* 0xfffffffc00380947 */ /* 0x000fea000383ffff */
.L_x_12:
[----:B------:R-:W-:Y:S05]  /*2c20*/  BRA.U !UP0, `(.L_x_11) ;  /* 0x0000000108d07547 */ /* 0x000fea000b800000 */
[----:B------:R-:W-:Y:S02]  /*2c30*/  UISETP.GE.U32.AND UP0, UPT, UR6, 0x4, UPT ;  /* 0x000000040600788c */ /* 0x000fe4000bf06070 */
[----:B------:R-:W-:-:S04]  /*2c40*/  ULOP3.LUT UR4, UR8, 0x3, URZ, 0xc0, !UPT ;  /* 0x0000000308047892 */ /* 0x000fc8000f8ec0ff */
[----:B------:R-:W-:-:S03]  /*2c50*/  UISETP.NE.AND UP1, UPT, UR4, URZ, UPT ;  /* 0x000000ff0400728c */ /* 0x000fc6000bf25270 */
[----:B------:R-:W-:Y:S08]  /*2c60*/  BRA.U !UP0, `(.L_x_14) ;  /* 0x0000000108587547 */ /* 0x000ff0000b800000 */
[----:B-1----:R-:W0:Y:S01]  /*2c70*/  LDC.64 R22, c[0x0][0x3c8] ;  /* 0x0000f200ff167b82 */ /* 0x002e220000000a00 */
[----:B------:R-:W-:Y:S02]  /*2c80*/  IMAD.IADD R11, R5, 0x1, R10 ;  /* 0x00000001050b7824 */ /* 0x000fe400078e020a */
[----:B------:R-:W-:-:S04]  /*2c90*/  IMAD.WIDE.U32 R24, R10, 0x8, R18 ;  /* 0x000000080a187825 */ /* 0x000fc800078e0012 */
[C---:B------:R-:W-:Y:S02]  /*2ca0*/  VIADD R13, R10.reuse, 0x2 ;  /* 0x000000020a0d7836 */ /* 0x040fe40000000000 */
[----:B------:R-:W-:Y:S02]  /*2cb0*/  VIADD R15, R10, 0x3 ;  /* 0x000000030a0f7836 */ /* 0x000fe40000000000 */
[----:B0-----:R-:W-:-:S04]  /*2cc0*/  IMAD.WIDE R22, R11, 0x18, R22 ;  /* 0x000000180b167825 */ /* 0x001fc800078e0216 */
[----:B------:R-:W-:Y:S01]  /*2cd0*/  VIADD R11, R10, 0x1 ;  /* 0x000000010a0b7836 */ /* 0x000fe20000000000 */
[C---:B------:R-:W-:Y:S01]  /*2ce0*/  IADD3 R26, P0, PT, R22.reuse, 0x18, RZ ;  /* 0x00000018161a7810 */ /* 0x040fe20007f1e0ff */
[----:B------:R-:W-:Y:S01]  /*2cf0*/  STG.E.64 desc[UR10][R24.64], R22 ;  /* 0x0000001618007986 */ /* 0x000fe2000c101b0a */
[----:B------:R-:W-:-:S03]  /*2d00*/  IADD3 R30, P1, PT, R22, 0x48, RZ ;  /* 0x00000048161e7810 */ /* 0x000fc60007f3e0ff */
[--C-:B------:R-:W-:Y:S01]  /*2d10*/  IMAD.X R27, RZ, RZ, R23.reuse, P0 ;  /* 0x000000ffff1b7224 */ /* 0x100fe200000e0617 */
[----:B------:R-:W-:Y:S01]  /*2d20*/  IADD3 R28, P0, PT, R22, 0x30, RZ ;  /* 0x00000030161c7810 */ /* 0x000fe20007f1e0ff */
[----:B------:R0:W-:Y:S01]  /*2d30*/  STG.E desc[UR10][R22.64], R10 ;  /* 0x0000000a16007986 */ /* 0x0001e2000c10190a */
[----:B------:R-:W-:-:S03]  /*2d40*/  IMAD.X R31, RZ, RZ, R23, P1 ;  /* 0x000000ffff1f7224 */ /* 0x000fc600008e0617 */
[----:B------:R-:W-:Y:S01]  /*2d50*/  IMAD.X R29, RZ, RZ, R23, P0 ;  /* 0x000000ffff1d7224 */ /* 0x000fe200000e0617 */
[----:B------:R2:W-:Y:S04]  /*2d60*/  STG.E.64 desc[UR10][R24.64+0x8], R26 ;  /* 0x0000081a18007986 */ /* 0x0005e8000c101b0a */
[----:B------:R2:W-:Y:S01]  /*2d70*/  STG.E desc[UR10][R22.64+0x18], R11 ;  /* 0x0000180b16007986 */ /* 0x0005e2000c10190a */
[----:B0-----:R-:W-:-:S03]  /*2d80*/  VIADD R10, R10, 0x4 ;  /* 0x000000040a0a7836 */ /* 0x001fc60000000000 */
[----:B------:R2:W-:Y:S04]  /*2d90*/  STG.E.64 desc[UR10][R24.64+0x10], R28 ;  /* 0x0000101c18007986 */ /* 0x0005e8000c101b0a */
[----:B------:R2:W-:Y:S04]  /*2da0*/  STG.E desc[UR10][R22.64+0x30], R13 ;  /* 0x0000300d16007986 */ /* 0x0005e8000c10190a */
[----:B------:R2:W-:Y:S04]  /*2db0*/  STG.E.64 desc[UR10][R24.64+0x18], R30 ;  /* 0x0000181e18007986 */ /* 0x0005e8000c101b0a */
[----:B------:R2:W-:Y:S02]  /*2dc0*/  STG.E desc[UR10][R22.64+0x48], R15 ;  /* 0x0000480f16007986 */ /* 0x0005e4000c10190a */
.L_x_14:
[----:B------:R-:W-:Y:S05]  /*2dd0*/  BRA.U !UP1, `(.L_x_11) ;  /* 0x0000000109647547 */ /* 0x000fea000b800000 */
[----:B------:R-:W-:-:S04]  /*2de0*/  ULOP3.LUT UR5, UR8, 0x1, URZ, 0xc0, !UPT ;  /* 0x0000000108057892 */ /* 0x000fc8000f8ec0ff */
[----:B------:R-:W-:-:S06]  /*2df0*/  UISETP.NE.U32.AND UP0, UPT, UR5, 0x1, UPT ;  /* 0x000000010500788c */ /* 0x000fcc000bf05070 */
[----:B------:R-:W-:-:S05]  /*2e00*/  PLOP3.LUT P1, PT, PT, PT, UP0, 0x80, 0x8 ;  /* 0x000000000008781c */ /* 0x000fca0003f2f008 */
[----:B------:R-:W0:Y:S01]  /*2e10*/  @!UP0 LDCU.64 UR6, c[0x0][0x3c8] ;  /* 0x00007900ff0687ac */ /* 0x000e220008000a00 */
[----:B------:R-:W-:-:S09]  /*2e20*/  UISETP.NE.AND UP0, UPT, UR4, 0x1, UPT ;  /* 0x000000010400788c */ /* 0x000fd2000bf05270 */
[----:B------:R-:W-:Y:S05]  /*2e30*/  BRA.U !UP0, `(.L_x_15) ;  /* 0x0000000108307547 */ /* 0x000fea000b800000 */
[----:B-12---:R-:W1:Y:S01]  /*2e40*/  LDC.64 R22, c[0x0][0x3c8] ;  /* 0x0000f200ff167b82 */ /* 0x006e620000000a00 */
[----:B------:R-:W-:Y:S02]  /*2e50*/  IMAD.IADD R11, R5, 0x1, R10 ;  /* 0x00000001050b7824 */ /* 0x000fe400078e020a */
[----:B------:R-:W-:-:S04]  /*2e60*/  IMAD.WIDE.U32 R24, R10, 0x8, R18 ;  /* 0x000000080a187825 */ /* 0x000fc800078e0012 */
[----:B-1----:R-:W-:-:S04]  /*2e70*/  IMAD.WIDE R22, R11, 0x18, R22 ;  /* 0x000000180b167825 */ /* 0x002fc800078e0216 */
[----:B------:R-:W-:Y:S01]  /*2e80*/  VIADD R11, R10, 0x1 ;  /* 0x000000010a0b7836 */ /* 0x000fe20000000000 */
[----:B------:R-:W-:Y:S01]  /*2e90*/  IADD3 R26, P0, PT, R22, 0x18, RZ ;  /* 0x00000018161a7810 */ /* 0x000fe20007f1e0ff */
[----:B------:R-:W-:Y:S04]  /*2ea0*/  STG.E.64 desc[UR10][R24.64], R22 ;  /* 0x0000001618007986 */ /* 0x000fe8000c101b0a */
[----:B------:R-:W-:Y:S01]  /*2eb0*/  IMAD.X R27, RZ, RZ, R23, P0 ;  /* 0x000000ffff1b7224 */ /* 0x000fe200000e0617 */
[----:B------:R1:W-:Y:S04]  /*2ec0*/  STG.E desc[UR10][R22.64], R10 ;  /* 0x0000000a16007986 */ /* 0x0003e8000c10190a */
[----:B------:R3:W-:Y:S04]  /*2ed0*/  STG.E.64 desc[UR10][R24.64+0x8], R26 ;  /* 0x0000081a18007986 */ /* 0x0007e8000c101b0a */
[----:B------:R3:W-:Y:S01]  /*2ee0*/  STG.E desc[UR10][R22.64+0x18], R11 ;  /* 0x0000180b16007986 */ /* 0x0007e2000c10190a */
[----:B-1----:R-:W-:-:S07]  /*2ef0*/  VIADD R10, R10, 0x2 ;  /* 0x000000020a0a7836 */ /* 0x002fce0000000000 */
.L_x_15:
[----:B0123--:R-:W-:Y:S02]  /*2f00*/  IMAD.U32 R22, RZ, RZ, UR6 ;  /* 0x00000006ff167e24 */ /* 0x00ffe4000f8e00ff */
[----:B------:R-:W-:Y:S02]  /*2f10*/  IMAD.U32 R23, RZ, RZ, UR7 ;  /* 0x00000007ff177e24 */ /* 0x000fe4000f8e00ff */
[----:B------:R-:W-:Y:S02]  /*2f20*/  @!P1 IMAD.IADD R11, R5, 0x1, R10 ;  /* 0x00000001050b9824 */ /* 0x000fe400078e020a */
[----:B------:R-:W-:-:S04]  /*2f30*/  @!P1 IMAD.WIDE.U32 R24, R10, 0x8, R18 ;  /* 0x000000080a189825 */ /* 0x000fc800078e0012 */
[----:B------:R-:W-:-:S05]  /*2f40*/  @!P1 IMAD.WIDE R22, R11, 0x18, R22 ;  /* 0x000000180b169825 */ /* 0x000fca00078e0216 */
[----:B------:R3:W-:Y:S04]  /*2f50*/  @!P1 STG.E.64 desc[UR10][R24.64], R22 ;  /* 0x0000001618009986 */ /* 0x0007e8000c101b0a */
[----:B------:R3:W-:Y:S02]  /*2f60*/  @!P1 STG.E desc[UR10][R22.64], R10 ;  /* 0x0000000a16009986 */ /* 0x0007e4000c10190a */
.L_x_11:
[----:B0123--:R-:W0:Y:S01]  /*2f70*/  LDC.64 R10, c[0x0][0x3e0] ;  /* 0x0000f800ff0a7b82 */ /* 0x00fe220000000a00 */
[----:B------:R-:W-:Y:S01]  /*2f80*/  UISETP.GE.U32.AND UP1, UPT, UR8, 0x10, UPT ;  /* 0x000000100800788c */ /* 0x000fe2000bf26070 */
[----:B------:R-:W-:Y:S01]  /*2f90*/  IMAD.IADD R21, R5, 0x1, -R12 ;  /* 0x0000000105157824 */ /* 0x000fe200078e0a0c */
[----:B------:R-:W-:Y:S01]  /*2fa0*/  ULOP3.LUT UR13, UR8, 0xf, URZ, 0xc0, !UPT ;  /* 0x0000000f080d7892 */ /* 0x000fe2000f8ec0ff */
[----:B------:R-:W-:Y:S02]  /*2fb0*/  IMAD.MOV.U32 R15, RZ, RZ, RZ ;  /* 0x000000ffff0f7224 */ /* 0x000fe400078e00ff */
[----:B------:R-:W-:Y:S01]  /*2fc0*/  IMAD.MOV.U32 R24, RZ, RZ, R8 ;  /* 0x000000ffff187224 */ /* 0x000fe200078e0008 */
[----:B------:R-:W-:Y:S01]  /*2fd0*/  UISETP.NE.AND UP0, UPT, UR13, URZ, UPT ;  /* 0x000000ff0d00728c */ /* 0x000fe2000bf05270 */
[----:B------:R-:W1:Y:S01]  /*2fe0*/  LDC.64 R22, c[0x0][0x3d8] ;  /* 0x0000f600ff167b82 */ /* 0x000e620000000a00 */
[----:B------:R-:W-:Y:S01]  /*2ff0*/  IMAD.MOV.U32 R25, RZ, RZ, R9 ;  /* 0x000000ffff197224 */ /* 0x000fe200078e0009 */
[----:B------:R-:W-:Y:S08]  /*3000*/  BRA.U !UP1, `(.L_x_16) ;  /* 0x0000000109f07547 */ /* 0x000ff0000b800000 */
[----:B------:R-:W-:Y:S01]  /*3010*/  ULOP3.LUT UR4, UR8, 0x7ffffff0, URZ, 0xc0, !UPT ;  /* 0x7ffffff008047892 */ /* 0x000fe2000f8ec0ff */
[----:B------:R-:W-:-:S03]  /*3020*/  IADD3 R32, P0, PT, R18, 0x40, RZ ;  /* 0x0000004012207810 */ /* 0x000fc60007f1e0ff */
[----:B------:R-:W-:Y:S02]  /*3030*/  UIADD3 UR5, UPT, UPT, -UR4, URZ, URZ ;  /* 0x000000ff04057290 */ /* 0x000fe4000fffe1ff */
[----:B------:R-:W-:Y:S02]  /*3040*/  IMAD.X R33, RZ, RZ, R19, P0 ;  /* 0x000000ffff217224 */ /* 0x000fe400000e0613 */
[----:B------:R-:W-:-:S08]  /*3050*/  IMAD.U32 R15, RZ, RZ, UR4 ;  /* 0x00000004ff0f7e24 */ /* 0x000fd0000f8e00ff */
.L_x_17:
[----:B------:R-:W-:Y:S02]  /*3060*/  IMAD.MOV.U32 R12, RZ, RZ, R32 ;  /* 0x000000ffff0c7224 */ /* 0x000fe400078e0020 */
[----:B------:R-:W-:-:S05]  /*3070*/  IMAD.MOV.U32 R13, RZ, RZ, R33 ;  /* 0x000000ffff0d7224 */ /* 0x000fca00078e0021 */
[----:B----4-:R-:W2:Y:S04]  /*3080*/  LDG.E.64 R26, desc[UR10][R12.64+-0x40] ;  /* 0xffffc00a0c1a7981 */ /* 0x010ea8000c1e1b00 */
[----:B--2---:R-:W-:Y:S04]  /*3090*/  ST.E.64 desc[UR10][R26.64+0x8], R24 ;  /* 0x000008181a007985 */ /* 0x004fe8000c101b0a */
[----:B------:R2:W-:Y:S04]  /*30a0*/  ST.E.64 desc[UR10][R24.64+0x10], R26 ;  /* 0x0000101a18007985 */ /* 0x0005e8000c101b0a */
[----:B------:R-:W3:Y:S04]  /*30b0*/  LDG.E.64 R28, desc[UR10][R12.64+-0x38] ;  /* 0xffffc80a0c1c7981 */ /* 0x000ee8000c1e1b00 */
[----:B---3--:R-:W-:Y:S04]  /*30c0*/  ST.E.64 desc[UR10][R28.64+0x8], R26 ;  /* 0x0000081a1c007985 */ /* 0x008fe8000c101b0a */
[----:B------:R3:W-:Y:S04]  /*30d0*/  ST.E.64 desc[UR10][R26.64+0x10], R28 ;  /* 0x0000101c1a007985 */ /* 0x0007e8000c101b0a */
[----:B------:R-:W4:Y:S04]  /*30e0*/  LDG.E.64 R30, desc[UR10][R12.64+-0x30] ;  /* 0xffffd00a0c1e7981 */ /* 0x000f28000c1e1b00 */
[----:B----4-:R-:W-:Y:S04]  /*30f0*/  ST.E.64 desc[UR10][R30.64+0x8], R28 ;  /* 0x0000081c1e007985 */ /* 0x010fe8000c101b0a */
[----:B------:R4:W-:Y:S04]  /*3100*/  ST.E.64 desc[UR10][R28.64+0x10], R30 ;  /* 0x0000101e1c007985 */ /* 0x0009e8000c101b0a */
[----:B------:R-:W5:Y:S04]  /*3110*/  LDG.E.64 R32, desc[UR10][R12.64+-0x28] ;  /* 0xffffd80a0c207981 */ /* 0x000f68000c1e1b00 */
[----:B-----5:R-:W-:Y:S04]  /*3120*/  ST.E.64 desc[UR10][R32.64+0x8], R30 ;  /* 0x0000081e20007985 */ /* 0x020fe8000c101b0a */
[----:B------:R5:W-:Y:S04]  /*3130*/  ST.E.64 desc[UR10][R30.64+0x10], R32 ;  /* 0x000010201e007985 */ /* 0x000be8000c101b0a */
[----:B------:R-:W2:Y:S04]  /*3140*/  LDG.E.64 R34, desc[UR10][R12.64+-0x20] ;  /* 0xffffe00a0c227981 */ /* 0x000ea8000c1e1b00 */
[----:B--2---:R-:W-:Y:S04]  /*3150*/  ST.E.64 desc[UR10][R34.64+0x8], R32 ;  /* 0x0000082022007985 */ /* 0x004fe8000c101b0a */
[----:B------:R2:W-:Y:S04]  /*3160*/  ST.E.64 desc[UR10][R32.64+0x10], R34 ;  /* 0x0000102220007985 */ /* 0x0005e8000c101b0a */
[----:B------:R-:W3:Y:S04]  /*3170*/  LDG.E.64 R24, desc[UR10][R12.64+-0x18] ;  /* 0xffffe80a0c187981 */ /* 0x000ee8000c1e1b00 */
[----:B---3--:R-:W-:Y:S04]  /*3180*/  ST.E.64 desc[UR10][R24.64+0x8], R34 ;  /* 0x0000082218007985 */ /* 0x008fe8000c101b0a */
[----:B------:R3:W-:Y:S04]  /*3190*/  ST.E.64 desc[UR10][R34.64+0x10], R24 ;  /* 0x0000101822007985 */ /* 0x0007e8000c101b0a */
[----:B------:R-:W4:Y:S04]  /*31a0*/  LDG.E.64 R26, desc[UR10][R12.64+-0x10] ;  /* 0xfffff00a0c1a7981 */ /* 0x000f28000c1e1b00 */
[----:B----4-:R-:W-:Y:S04]  /*31b0*/  ST.E.64 desc[UR10][R26.64+0x8], R24 ;  /* 0x000008181a007985 */ /* 0x010fe8000c101b0a */
[----:B------:R-:W-:Y:S04]  /*31c0*/  ST.E.64 desc[UR10][R24.64+0x10], R26 ;  /* 0x0000101a18007985 */ /* 0x000fe8000c101b0a */
[----:B------:R-:W4:Y:S04]  /*31d0*/  LDG.E.64 R28, desc[UR10][R12.64+-0x8] ;  /* 0xfffff80a0c1c7981 */ /* 0x000f28000c1e1b00 */
[----:B----4-:R-:W-:Y:S04]  /*31e0*/  ST.E.64 desc[UR10][R28.64+0x8], R26 ;  /* 0x0000081a1c007985 */ /* 0x010fe8000c101b0a */
[----:B------:R4:W-:Y:S04]  /*31f0*/  ST.E.64 desc[UR10][R26.64+0x10], R28 ;  /* 0x0000101c1a007985 */ /* 0x0009e8000c101b0a */
[----:B-----5:R-:W5:Y:S04]  /*3200*/  LDG.E.64 R30, desc[UR10][R12.64] ;  /* 0x0000000a0c1e7981 */ /* 0x020f68000c1e1b00 */
[----:B-----5:R-:W-:Y:S04]  /*3210*/  ST.E.64 desc[UR10][R30.64+0x8], R28 ;  /* 0x0000081c1e007985 */ /* 0x020fe8000c101b0a */
[----:B------:R5:W-:Y:S04]  /*3220*/  ST.E.64 desc[UR10][R28.64+0x10], R30 ;  /* 0x0000101e1c007985 */ /* 0x000be8000c101b0a */
[----:B--2---:R-:W2:Y:S04]  /*3230*/  LDG.E.64 R32, desc[UR10][R12.64+0x8] ;  /* 0x0000080a0c207981 */ /* 0x004ea8000c1e1b00 */
[----:B--2---:R-:W-:Y:S04]  /*3240*/  ST.E.64 desc[UR10][R32.64+0x8], R30 ;  /* 0x0000081e20007985 */ /* 0x004fe8000c101b0a */
[----:B------:R2:W-:Y:S04]  /*3250*/  ST.E.64 desc[UR10][R30.64+0x10], R32 ;  /* 0x000010201e007985 */ /* 0x0005e8000c101b0a */
[----:B---3--:R-:W3:Y:S04]  /*3260*/  LDG.E.64 R34, desc[UR10][R12.64+0x10] ;  /* 0x0000100a0c227981 */ /* 0x008ee8000c1e1b00 */
[----:B---3--:R-:W-:Y:S04]  /*3270*/  ST.E.64 desc[UR10][R34.64+0x8], R32 ;  /* 0x0000082022007985 */ /* 0x008fe8000c101b0a */
[----:B------:R3:W-:Y:S04]  /*3280*/  ST.E.64 desc[UR10][R32.64+0x10], R34 ;  /* 0x0000102220007985 */ /* 0x0007e8000c101b0a */
[----:B------:R-:W4:Y:S04]  /*3290*/  LDG.E.64 R36, desc[UR10][R12.64+0x18] ;  /* 0x0000180a0c247981 */ /* 0x000f28000c1e1b00 */
[----:B----4-:R4:W-:Y:S04]  /*32a0*/  ST.E.64 desc[UR10][R36.64+0x8], R34 ;  /* 0x0000082224007985 */ /* 0x0109e8000c101b0a */
[----:B------:R4:W-:Y:S04]  /*32b0*/  ST.E.64 desc[UR10][R34.64+0x10], R36 ;  /* 0x0000102422007985 */ /* 0x0009e8000c101b0a */
[----:B------:R-:W5:Y:S04]  /*32c0*/  LDG.E.64 R26, desc[UR10][R12.64+0x20] ;  /* 0x0000200a0c1a7981 */ /* 0x000f68000c1e1b00 */
[----:B-----5:R4:W-:Y:S04]  /*32d0*/  ST.E.64 desc[UR10][R26.64+0x8], R36 ;  /* 0x000008241a007985 */ /* 0x0209e8000c101b0a */
[----:B------:R4:W-:Y:S04]  /*32e0*/  ST.E.64 desc[UR10][R36.64+0x10], R26 ;  /* 0x0000101a24007985 */ /* 0x0009e8000c101b0a */
[----:B------:R-:W5:Y:S04]  /*32f0*/  LDG.E.64 R28, desc[UR10][R12.64+0x28] ;  /* 0x0000280a0c1c7981 */ /* 0x000f68000c1e1b00 */
[----:B-----5:R4:W-:Y:S04]  /*3300*/  ST.E.64 desc[UR10][R28.64+0x8], R26 ;  /* 0x0000081a1c007985 */ /* 0x0209e8000c101b0a */
[----:B------:R4:W-:Y:S04]  /*3310*/  ST.E.64 desc[UR10][R26.64+0x10], R28 ;  /* 0x0000101c1a007985 */ /* 0x0009e8000c101b0a */
[----:B--2---:R-:W2:Y:S04]  /*3320*/  LDG.E.64 R30, desc[UR10][R12.64+0x30] ;  /* 0x0000300a0c1e7981 */ /* 0x004ea8000c1e1b00 */
[----:B--2---:R4:W-:Y:S04]  /*3330*/  ST.E.64 desc[UR10][R30.64+0x8], R28 ;  /* 0x0000081c1e007985 */ /* 0x0049e8000c101b0a */
[----:B------:R4:W-:Y:S04]  /*3340*/  ST.E.64 desc[UR10][R28.64+0x10], R30 ;  /* 0x0000101e1c007985 */ /* 0x0009e8000c101b0a */
[----:B------:R-:W2:Y:S01]  /*3350*/  LDG.E.64 R24, desc[UR10][R12.64+0x38] ;  /* 0x0000380a0c187981 */ /* 0x000ea2000c1e1b00 */
[----:B------:R-:W-:Y:S01]  /*3360*/  UIADD3 UR5, UPT, UPT, UR5, 0x10, URZ ;  /* 0x0000001005057890 */ /* 0x000fe2000fffe0ff */
[----:B---3--:R-:W-:-:S03]  /*3370*/  IADD3 R32, P0, PT, R12, 0x80, RZ ;  /* 0x000000800c207810 */ /* 0x008fc60007f1e0ff */
[----:B------:R-:W-:Y:S02]  /*3380*/  UISETP.NE.AND UP1, UPT, UR5, URZ, UPT ;  /* 0x000000ff0500728c */ /* 0x000fe4000bf25270 */
[----:B------:R-:W-:Y:S01]  /*3390*/  IMAD.X R33, RZ, RZ, R13, P0 ;  /* 0x000000ffff217224 */ /* 0x000fe200000e060d */
[----:B--2---:R4:W-:Y:S04]  /*33a0*/  ST.E.64 desc[UR10][R24.64+0x8], R30 ;  /* 0x0000081e18007985 */ /* 0x0049e8000c101b0a */
[----:B------:R4:W-:Y:S02]  /*33b0*/  ST.E.64 desc[UR10][R30.64+0x10], R24 ;  /* 0x000010181e007985 */ /* 0x0009e4000c101b0a */
[----:B------:R-:W-:Y:S05]  /*33c0*/  BRA.U UP1, `(.L_x_17) ;  /* 0xfffffffd01247547 */ /* 0x000fea000b83ffff */
.L_x_16:
[----:B0-----:R-:W-:-:S04]  /*33d0*/  IMAD.WIDE R10, R21, 0x8, R10 ;  /* 0x00000008150a7825 */ /* 0x001fc800078e020a */
[----:B-1----:R-:W-:Y:S01]  /*33e0*/  IMAD.WIDE R12, R21, 0x4, R22 ;  /* 0x00000004150c7825 */ /* 0x002fe200078e0216 */
[----:B------:R-:W-:Y:S06]  /*33f0*/  BRA.U !UP0, `(.L_x_18) ;  /* 0x0000000508107547 */ /* 0x000fec000b800000 */
[----:B------:R-:W-:Y:S02]  /*3400*/  UISETP.GE.U32.AND UP0, UPT, UR13, 0x8, UPT ;  /* 0x000000080d00788c */ /* 0x000fe4000bf06070 */
[----:B------:R-:W-:-:S04]  /*3410*/  ULOP3.LUT UR5, UR8, 0x7, URZ, 0xc0, !UPT ;  /* 0x0000000708057892 */ /* 0x000fc8000f8ec0ff */
[----:B------:R-:W-:-:S03]  /*3420*/  UISETP.NE.AND UP1, UPT, UR5, URZ, UPT ;  /* 0x000000ff0500728c */ /* 0x000fc6000bf25270 */
[----:B------:R-:W-:Y:S08]  /*3430*/  BRA.U !UP0, `(.L_x_19) ;  /* 0x0000000108687547 */ /* 0x000ff0000b800000 */
[----:B------:R-:W-:-:S05]  /*3440*/  IMAD.WIDE.U32 R22, R15, 0x8, R18 ;  /* 0x000000080f167825 */ /* 0x000fca00078e0012 */
[----:B----4-:R-:W2:Y:S04]  /*3450*/  LDG.E.64 R26, desc[UR10][R22.64] ;  /* 0x0000000a161a7981 */ /* 0x010ea8000c1e1b00 */
[----:B--2---:R-:W-:Y:S04]  /*3460*/  ST.E.64 desc[UR10][R26.64+0x8], R24 ;  /* 0x000008181a007985 */ /* 0x004fe8000c101b0a */
[----:B------:R-:W-:Y:S04]  /*3470*/  ST.E.64 desc[UR10][R24.64+0x10], R26 ;  /* 0x0000101a18007985 */ /* 0x000fe8000c101b0a */
[----:B------:R-:W2:Y:S04]  /*3480*/  LDG.E.64 R28, desc[UR10][R22.64+0x8] ;  /* 0x0000080a161c7981 */ /* 0x000ea8000c1e1b00 */
[----:B--2---:R-:W-:Y:S04]  /*3490*/  ST.E.64 desc[UR10][R28.64+0x8], R26 ;  /* 0x0000081a1c007985 */ /* 0x004fe8000c101b0a */
[----:B------:R0:W-:Y:S04]  /*34a0*/  ST.E.64 desc[UR10][R26.64+0x10], R28 ;  /* 0x0000101c1a007985 */ /* 0x0001e8000c101b0a */
[----:B------:R-:W2:Y:S04]  /*34b0*/  LDG.E.64 R30, desc[UR10][R22.64+0x10] ;  /* 0x0000100a161e7981 */ /* 0x000ea8000c1e1b00 */
[----:B--2---:R1:W-:Y:S04]  /*34c0*/  ST.E.64 desc[UR10][R30.64+0x8], R28 ;  /* 0x0000081c1e007985 */ /* 0x0043e8000c101b0a */
        /* <DEDUP_REMOVED lines=10> */
[----:B0-----:R-:W2:Y:S04]  /*3570*/  LDG.E.64 R26, desc[UR10][R22.64+0x30] ;  /* 0x0000300a161a7981 */ /* 0x001ea8000c1e1b00 */
[----:B--2---:R1:W-:Y:S04]  /*3580*/  ST.E.64 desc[UR10][R26.64+0x8], R36 ;  /* 0x000008241a007985 */ /* 0x0043e8000c101b0a */
[----:B------:R1:W-:Y:S04]  /*3590*/  ST.E.64 desc[UR10][R36.64+0x10], R26 ;  /* 0x0000101a24007985 */ /* 0x0003e8000c101b0a */
[----:B------:R-:W2:Y:S01]  /*35a0*/  LDG.E.64 R24, desc[UR10][R22.64+0x38] ;  /* 0x0000380a16187981 */ /* 0x000ea2000c1e1b00 */
[----:B------:R-:W-:-:S03]  /*35b0*/  VIADD R15, R15, 0x8 ;  /* 0x000000080f0f7836 */ /* 0x000fc60000000000 */
[----:B--2---:R1:W-:Y:S04]  /*35c0*/  ST.E.64 desc[UR10][R24.64+0x8], R26 ;  /* 0x0000081a18007985 */ /* 0x0043e8000c101b0a */
[----:B------:R1:W-:Y:S02]  /*35d0*/  ST.E.64 desc[UR10][R26.64+0x10], R24 ;  /* 0x000010181a007985 */ /* 0x0003e4000c101b0a */
.L_x_19:
[----:B------:R-:W-:Y:S05]  /*35e0*/  BRA.U !UP1, `(.L_x_18) ;  /* 0x0000000109947547 */ /* 0x000fea000b800000 */
[----:B------:R-:W-:Y:S02]  /*35f0*/  UISETP.GE.U32.AND UP0, UPT, UR5, 0x4, UPT ;  /* 0x000000040500788c */ /* 0x000fe4000bf06070 */
[----:B------:R-:W-:-:S04]  /*3600*/  ULOP3.LUT UR4, UR8, 0x3, URZ, 0xc0, !UPT ;  /* 0x0000000308047892 */ /* 0x000fc8000f8ec0ff */
[----:B------:R-:W-:-:S03]  /*3610*/  UISETP.NE.AND UP1, UPT, UR4, URZ, UPT ;  /* 0x000000ff0400728c */ /* 0x000fc6000bf25270 */
[----:B------:R-:W-:Y:S08]  /*3620*/  BRA.U !UP0, `(.L_x_20) ;  /* 0x0000000108387547 */ /* 0x000ff0000b800000 */
[----:B-1--4-:R-:W-:-:S05]  /*3630*/  IMAD.WIDE.U32 R30, R15, 0x8, R18 ;  /* 0x000000080f1e7825 */ /* 0x012fca00078e0012 */
[----:B------:R-:W2:Y:S04]  /*3640*/  LDG.E.64 R22, desc[UR10][R30.64] ;  /* 0x0000000a1e167981 */ /* 0x000ea8000c1e1b00 */
[----:B--2---:R-:W-:Y:S04]  /*3650*/  ST.E.64 desc[UR10][R22.64+0x8], R24 ;  /* 0x0000081816007985 */ /* 0x004fe8000c101b0a */
[----:B------:R0:W-:Y:S04]  /*3660*/  ST.E.64 desc[UR10][R24.64+0x10], R22 ;  /* 0x0000101618007985 */ /* 0x0001e8000c101b0a */
[----:B------:R-:W2:Y:S04]  /*3670*/  LDG.E.64 R26, desc[UR10][R30.64+0x8] ;  /* 0x0000080a1e1a7981 */ /* 0x000ea8000c1e1b00 */
[----:B--2---:R2:W-:Y:S04]  /*3680*/  ST.E.64 desc[UR10][R26.64+0x8], R22 ;  /* 0x000008161a007985 */ /* 0x0045e8000c101b0a */
[----:B------:R2:W-:Y:S04]  /*3690*/  ST.E.64 desc[UR10][R22.64+0x10], R26 ;  /* 0x0000101a16007985 */ /* 0x0005e8000c101b0a */
[----:B------:R-:W3:Y:S04]  /*36a0*/  LDG.E.64 R28, desc[UR10][R30.64+0x10] ;  /* 0x0000100a1e1c7981 */ /* 0x000ee8000c1e1b00 */
[----:B---3--:R2:W-:Y:S04]  /*36b0*/  ST.E.64 desc[UR10][R28.64+0x8], R26 ;  /* 0x0000081a1c007985 */ /* 0x0085e8000c101b0a */
[----:B------:R2:W-:Y:S04]  /*36c0*/  ST.E.64 desc[UR10][R26.64+0x10], R28 ;  /* 0x0000101c1a007985 */ /* 0x0005e8000c101b0a */
[----:B0-----:R-:W3:Y:S01]  /*36d0*/  LDG.E.64 R24, desc[UR10][R30.64+0x18] ;  /* 0x0000180a1e187981 */ /* 0x001ee2000c1e1b00 */
[----:B------:R-:W-:-:S03]  /*36e0*/  VIADD R15, R15, 0x4 ;  /* 0x000000040f0f7836 */ /* 0x000fc60000000000 */
[----:B---3--:R2:W-:Y:S04]  /*36f0*/  ST.E.64 desc[UR10][R24.64+0x8], R28 ;  /* 0x0000081c18007985 */ /* 0x0085e8000c101b0a */
[----:B------:R2:W-:Y:S02]  /*3700*/  ST.E.64 desc[UR10][R28.64+0x10], R24 ;  /* 0x000010181c007985 */ /* 0x0005e4000c101b0a */
.L_x_20:
[----:B------:R-:W-:Y:S05]  /*3710*/  BRA.U !UP1, `(.L_x_18) ;  /* 0x0000000109487547 */ /* 0x000fea000b800000 */
[----:B------:R-:W-:Y:S01]  /*3720*/  IMAD.WIDE.U32 R16, R15, 0x8, R16 ;  /* 0x000000080f107825 */ /* 0x000fe200078e0010 */
[----:B------:R-:W-:Y:S02]  /*3730*/  UIADD3 UR4, UPT, UPT, -UR4, URZ, URZ ;  /* 0x000000ff04047290 */ /* 0x000fe4000fffe1ff */
[----:B------:R-:W-:-:S04]  /*3740*/  IADD3 R15, P0, PT, R16, UR14, RZ ;  /* 0x0000000e100f7c10 */ /* 0x000fc8000ff1e0ff */
[----:B--2---:R-:W-:-:S09]  /*3750*/  IADD3.X R22, PT, PT, R17, UR15, RZ, P0, !PT ;  /* 0x0000000f11167c10 */ /* 0x004fd200087fe4ff */
.L_x_21:
[----:B------:R-:W-:Y:S02]  /*3760*/  IMAD.MOV.U32 R16, RZ, RZ, R15 ;  /* 0x000000ffff107224 */ /* 0x000fe400078e000f */
[----:B------:R-:W-:-:S06]  /*3770*/  IMAD.MOV.U32 R17, RZ, RZ, R22 ;  /* 0x000000ffff117224 */ /* 0x000fcc00078e0016 */
[----:B------:R-:W2:Y:S01]  /*3780*/  LDG.E.64 R16, desc[UR10][R16.64] ;  /* 0x0000000a10107981 */ /* 0x000ea2000c1e1b00 */
[----:B------:R-:W-:Y:S01]  /*3790*/  UIADD3 UR4, UPT, UPT, UR4, 0x1, URZ ;  /* 0x0000000104047890 */ /* 0x000fe2000fffe0ff */
[----:B------:R-:W-:-:S03]  /*37a0*/  IADD3 R15, P0, PT, R15, 0x8, RZ ;  /* 0x000000080f0f7810 */ /* 0x000fc60007f1e0ff */
[----:B------:R-:W-:Y:S02]  /*37b0*/  UISETP.NE.AND UP0, UPT, UR4, URZ, UPT ;  /* 0x000000ff0400728c */ /* 0x000fe4000bf05270 */
[----:B------:R-:W-:Y:S01]  /*37c0*/  IMAD.X R22, RZ, RZ, R22, P0 ;  /* 0x000000ffff167224 */ /* 0x000fe200000e0616 */
[----:B--2---:R-:W-:Y:S04]  /*37d0*/  ST.E.64 desc[UR10][R16.64+0x8], R24 ;  /* 0x0000081810007985 */ /* 0x004fe8000c101b0a */
[----:B------:R1:W-:Y:S02]  /*37e0*/  ST.E.64 desc[UR10][R24.64+0x10], R16 ;  /* 0x0000101018007985 */ /* 0x0003e4000c101b0a */
[----:B-1--4-:R-:W-:Y:S02]  /*37f0*/  IMAD.MOV.U32 R24, RZ, RZ, R16 ;  /* 0x000000ffff187224 */ /* 0x012fe400078e0010 */
[----:B------:R-:W-:Y:S01]  /*3800*/  IMAD.MOV.U32 R25, RZ, RZ, R17 ;  /* 0x000000ffff197224 */ /* 0x000fe200078e0011 */
[----:B------:R-:W-:Y:S06]  /*3810*/  BRA.U UP0, `(.L_x_21) ;  /* 0xfffffffd00d07547 */ /* 0x000fec000b83ffff */
[----:B------:R-:W-:Y:S02]  /*3820*/  IMAD.MOV.U32 R24, RZ, RZ, R16 ;  /* 0x000000ffff187224 */ /* 0x000fe400078e0010 */
[----:B------:R-:W-:-:S07]  /*3830*/  IMAD.MOV.U32 R25, RZ, RZ, R17 ;  /* 0x000000ffff197224 */ /* 0x000fce00078e0011 */
.L_x_18:
[----:B------:R-:W0:Y:S01]  /*3840*/  I2F.U32.RP R21, UR8 ;  /* 0x0000000800157d06 */ /* 0x000e220008209000 */
[----:B------:R-:W-:Y:S01]  /*3850*/  SHF.R.U32.HI R17, RZ, 0x2, R14 ;  /* 0x00000002ff117819 */ /* 0x000fe2000001160e */
[----:B------:R3:W-:Y:S01]  /*3860*/  ST.E.64 desc[UR10][R24.64+0x10], RZ ;  /* 0x000010ff18007985 */ /* 0x0007e2000c101b0a */
[----:B------:R-:W-:Y:S01]  /*3870*/  ISETP.NE.U32.AND P1, PT, RZ, UR8, PT ;  /* 0x00000008ff007c0c */ /* 0x000fe2000bf25070 */
[----:B------:R-:W5:Y:S01]  /*3880*/  LDCU.64 UR4, c[0x0][0x3b8] ;  /* 0x00007700ff0477ac */ /* 0x000f620008000a00 */
[----:B------:R-:W-:Y:S01]  /*3890*/  LOP3.LUT R17, R17, R14, RZ, 0x3c, !PT ;  /* 0x0000000e11117212 */ /* 0x000fe200078e3cff */
[----:B------:R-:W-:-:S04]  /*38a0*/  IMAD.SHL.U32 R14, R3, 0x10, RZ ;  /* 0x00000010030e7824 */ /* 0x000fc800078e00ff */
[C---:B------:R-:W-:Y:S01]  /*38b0*/  IMAD.SHL.U32 R16, R17.reuse, 0x2, RZ ;  /* 0x0000000211107824 */ /* 0x040fe200078e00ff */
[----:B0-----:R-:W0:Y:S04]  /*38c0*/  MUFU.RCP R21, R21 ;  /* 0x0000001500157308 */ /* 0x001e280000001000 */
[----:B------:R-:W-:-:S04]  /*38d0*/  LOP3.LUT R14, R17, R16, R14, 0x96, !PT ;  /* 0x00000010110e7212 */ /* 0x000fc800078e960e */
[----:B------:R-:W-:Y:S01]  /*38e0*/  LOP3.LUT R44, R14, R3, RZ, 0x3c, !PT ;  /* 0x000000030e2c7212 */ /* 0x000fe200078e3cff */
[----:B------:R-:W-:Y:S02]  /*38f0*/  IMAD.MOV.U32 R14, RZ, RZ, RZ ;  /* 0x000000ffff0e7224 */ /* 0x000fe400078e00ff */
[----:B0-----:R-:W-:-:S06]  /*3900*/  VIADD R15, R21, 0xffffffe ;  /* 0x0ffffffe150f7836 */ /* 0x001fcc0000000000 */
[----:B------:R-:W2:Y:S02]  /*3910*/  F2I.FTZ.U32.TRUNC.NTZ R15, R15 ;  /* 0x0000000f000f7305 */ /* 0x000ea4000021f000 */
[----:B--2---:R-:W-:-:S04]  /*3920*/  IMAD.MOV R22, RZ, RZ, -R15 ;  /* 0x000000ffff167224 */ /* 0x004fc800078e0a0f */
[----:B------:R-:W-:-:S04]  /*3930*/  IMAD R17, R22, UR8, RZ ;  /* 0x0000000816117c24 */ /* 0x000fc8000f8e02ff */
[----:B------:R-:W-:-:S04]  /*3940*/  IMAD.HI.U32 R15, R15, R17, R14 ;  /* 0x000000110f0f7227 */ /* 0x000fc800078e000e */
[----:B------:R-:W-:-:S04]  /*3950*/  VIADD R14, R44, 0x2ac1d59a ;  /* 0x2ac1d59a2c0e7836 */ /* 0x000fc80000000000 */
[----:B------:R-:W-:-:S04]  /*3960*/  IMAD.HI.U32 R15, R15, R14, RZ ;  /* 0x0000000e0f0f7227 */ /* 0x000fc800078e00ff */
[----:B------:R-:W-:-:S04]  /*3970*/  IMAD.MOV R15, RZ, RZ, -R15 ;  /* 0x000000ffff0f7224 */ /* 0x000fc800078e0a0f */
[----:B------:R-:W-:-:S05]  /*3980*/  IMAD R55, R15, UR8, R14 ;  /* 0x000000080f377c24 */ /* 0x000fca000f8e020e */
[----:B------:R-:W-:-:S13]  /*3990*/  ISETP.GE.U32.AND P0, PT, R55, UR8, PT ;  /* 0x0000000837007c0c */ /* 0x000fda000bf06070 */
[----:B------:R-:W-:-:S05]  /*39a0*/  @P0 VIADD R55, R55, -UR8 ;  /* 0x8000000837370c36 */ /* 0x000fca0008000000 */
[----:B------:R-:W-:-:S13]  /*39b0*/  ISETP.GE.U32.AND P0, PT, R55, UR8, PT ;  /* 0x0000000837007c0c */ /* 0x000fda000bf06070 */
[----:B------:R-:W-:Y:S01]  /*39c0*/  @P0 VIADD R55, R55, -UR8 ;  /* 0x8000000837370c36 */ /* 0x000fe20008000000 */
[----:B------:R-:W-:-:S05]  /*39d0*/  @!P1 LOP3.LUT R55, RZ, UR8, RZ, 0x33, !PT ;  /* 0x00000008ff379c12 */ /* 0x000fca000f8e33ff */
[----:B------:R-:W-:-:S06]  /*39e0*/  IMAD.WIDE.U32 R18, R55, 0x8, R18 ;  /* 0x0000000837127825 */ /* 0x000fcc00078e0012 */
[----:B------:R-:W1:Y:S04]  /*39f0*/  LDG.E.64 R18, desc[UR10][R18.64] ;  /* 0x0000000a12127981 */ /* 0x000e68000c1e1b00 */
[----:B-1--4-:R-:W2:Y:S04]  /*3a00*/  LD.E.64 R26, desc[UR10][R18.64+0x10] ;  /* 0x0000100a121a7980 */ /* 0x012ea8000c101b00 */
[----:B------:R-:W4:Y:S01]  /*3a10*/  LD.E.64 R22, desc[UR10][R18.64+0x8] ;  /* 0x0000080a12167980 */ /* 0x000f22000c101b00 */
[----:B-----5:R-:W-:Y:S01]  /*3a20*/  LEA R14, P1, R5, UR4, 0x2 ;  /* 0x00000004050e7c11 */ /* 0x020fe2000f8210ff */
[----:B------:R-:W-:Y:S01]  /*3a30*/  UISETP.GE.U32.AND UP0, UPT, UR8, 0x2, UPT ;  /* 0x000000020800788c */ /* 0x000fe2000bf06070 */
[----:B------:R-:W-:-:S02]  /*3a40*/  CS2R R16, SRZ ;  /* 0x0000000000107805 */ /* 0x000fc4000001ff00 */
[----:B------:R-:W-:Y:S02]  /*3a50*/  LEA.HI.X R15, R5, UR5, R20, 0x2, P1 ;  /* 0x00000005050f7c11 */ /* 0x000fe400088f1414 */
[----:B--2---:R-:W-:-:S04]  /*3a60*/  ISETP.NE.U32.AND P0, PT, R26, RZ, PT ;  /* 0x000000ff1a00720c */ /* 0x004fc80003f05070 */
[----:B------:R-:W-:Y:S01]  /*3a70*/  ISETP.NE.AND.EX P0, PT, R27, RZ, PT, P0 ;  /* 0x000000ff1b00720c */ /* 0x000fe20003f05300 */
[----:B----4-:R3:W-:-:S12]  /*3a80*/  ST.E.64 desc[UR10][R22.64+0x10], R26 ;  /* 0x0000101a16007985 */ /* 0x0107d8000c101b0a */
[----:B------:R3:W-:Y:S04]  /*3a90*/  @P0 ST.E.64 desc[UR10][R26.64+0x8], R22 ;  /* 0x000008161a000985 */ /* 0x0007e8000c101b0a */
[----:B------:R3:W-:Y:S01]  /*3aa0*/  STG.E desc[UR10][R14.64], R55 ;  /* 0x000000370e007986 */ /* 0x0007e2000c10190a */
[----:B------:R-:W-:Y:S05]  /*3ab0*/  BRA.U !UP0, `(.L_x_22) ;  /* 0x0000001508687547 */ /* 0x000fea000b800000 */
[----:B------:R-:W0:Y:S01]  /*3ac0*/  LDCU.64 UR8, c[0x0][0x3a0] ;  /* 0x00007400ff0877ac */ /* 0x000e220008000a00 */
[----:B------:R-:W1:Y:S01]  /*3ad0*/  LDC.64 R20, c[0x0][0x3a0] ;  /* 0x0000e800ff147b82 */ /* 0x000e620000000a00 */
[----:B------:R-:W-:Y:S01]  /*3ae0*/  CS2R R16, SRZ ;  /* 0x0000000000107805 */ /* 0x000fe2000001ff00 */
[----:B------:R-:W2:Y:S01]  /*3af0*/  LDCU.64 UR6, c[0x0][0x398] ;  /* 0x00007300ff0677ac */ /* 0x000ea20008000a00 */
[----:B------:R-:W4:Y:S01]  /*3b00*/  LDCU.64 UR14, c[0x0][0x398] ;  /* 0x00007300ff0e77ac */ /* 0x000f220008000a00 */
[----:B------:R-:W-:Y:S01]  /*3b10*/  UMOV UR20, 0x1 ;  /* 0x0000000100147882 */ /* 0x000fe20000000000 */
[----:B------:R-:W-:Y:S01]  /*3b20*/  UMOV UR21, 0x2ac1d59a ;  /* 0x2ac1d59a00157882 */ /* 0x000fe20000000000 */
[----:B0-----:R-:W-:Y:S02]  /*3b30*/  USHF.R.U32.HI UR4, URZ, 0x14, UR9 ;  /* 0x00000014ff047899 */ /* 0x001fe40008011609 */
[----:B------:R-:W-:Y:S02]  /*3b40*/  UISETP.GE.AND UP1, UPT, UR9, URZ, UPT ;  /* 0x000000ff0900728c */ /* 0x000fe4000bf26270 */
[----:B------:R-:W-:-:S02]  /*3b50*/  ULOP3.LUT UR4, UR4, 0x7ff, URZ, 0xc0, !UPT ;  /* 0x000007ff04047892 */ /* 0x000fc4000f8ec0ff */
[----:B--2---:R-:W-:Y:S02]  /*3b60*/  USHF.R.U32.HI UR5, URZ, 0x14, UR7 ;  /* 0x00000014ff057899 */ /* 0x004fe40008011607 */
[----:B------:R-:W-:Y:S01]  /*3b70*/  UIADD3 UR4, UPT, UPT, UR4, -0x3f4, URZ ;  /* 0xfffffc0c04047890 */ /* 0x000fe2000fffe0ff */
[----:B----4-:R-:W0:Y:S01]  /*3b80*/  FRND.F64.TRUNC R18, UR14 ;  /* 0x0000000e00127d13 */ /* 0x010e22000830d800 */
[----:B------:R-:W-:Y:S01]  /*3b90*/  ULOP3.LUT UR5, UR5, 0x7ff, URZ, 0xc0, !UPT ;  /* 0x000007ff05057892 */ /* 0x000fe2000f8ec0ff */
[----:B------:R-:W-:Y:S01]  /*3ba0*/  PLOP3.LUT P3, PT, PT, PT, UP1, 0x80, 0x8 ;  /* 0x000000000008781c */ /* 0x000fe20003f6f018 */
[----:B------:R-:W-:Y:S02]  /*3bb0*/  USHF.L.U32 UR16, UR8, UR4, URZ ;  /* 0x0000000408107299 */ /* 0x000fe400080006ff */
[----:B------:R-:W-:Y:S02]  /*3bc0*/  USHF.L.U64.HI UR4, UR8, UR4, UR9 ;  /* 0x0000000408047299 */ /* 0x000fe40008010209 */
[----:B------:R-:W-:-:S02]  /*3bd0*/  UISETP.NE.U32.AND UP0, UPT, UR16, URZ, UPT ;  /* 0x000000ff1000728c */ /* 0x000fc4000bf05070 */
[----:B------:R-:W-:Y:S02]  /*3be0*/  UIADD3 UR5, UPT, UPT, UR5, -0x3f4, URZ ;  /* 0xfffffc0c05057890 */ /* 0x000fe4000fffe0ff */
[----:B------:R-:W-:Y:S02]  /*3bf0*/  UISETP.NE.AND.EX UP0, UPT, UR4, -0x80000000, UPT, UP0 ;  /* 0x800000000400788c */ /* 0x000fe4000bf05300 */
[----:B------:R-:W-:Y:S02]  /*3c00*/  USHF.L.U32 UR17, UR6, UR5, URZ ;  /* 0x0000000506117299 */ /* 0x000fe400080006ff */
[----:B------:R-:W-:Y:S02]  /*3c10*/  USHF.L.U64.HI UR5, UR6, UR5, UR7 ;  /* 0x0000000506057299 */ /* 0x000fe40008010207 */
[----:B------:R-:W-:Y:S01]  /*3c20*/  PLOP3.LUT P1, PT, PT, PT, UP0, 0x80, 0x8 ;  /* 0x000000000008781c */ /* 0x000fe20003f2f008 */
[----:B------:R-:W-:Y:S02]  /*3c30*/  UISETP.NE.U32.AND UP0, UPT, UR17, URZ, UPT ;  /* 0x000000ff1100728c */ /* 0x000fe4000bf05070 */
[----:B------:R-:W-:-:S02]  /*3c40*/  UISETP.GE.AND UP1, UPT, UR7, URZ, UPT ;  /* 0x000000ff0700728c */ /* 0x000fc4000bf26270 */
[----:B------:R-:W-:Y:S02]  /*3c50*/  UISETP.NE.AND.EX UP0, UPT, UR5, -0x80000000, UPT, UP0 ;  /* 0x800000000500788c */ /* 0x000fe4000bf05300 */
[----:B------:R-:W-:Y:S02]  /*3c60*/  USEL UR18, URZ, 0x7ff00000, !UP1 ;  /* 0x7ff00000ff127887 */ /* 0x000fe4000c800000 */
[----:B------:R-:W-:Y:S02]  /*3c70*/  ULOP3.LUT UR6, UR9, 0x7fffffff, URZ, 0xc0, !UPT ;  /* 0x7fffffff09067892 */ /* 0x000fe4000f8ec0ff */
[----:B------:R-:W-:Y:S01]  /*3c80*/  PLOP3.LUT P4, PT, PT, PT, UP0, 0x80, 0x8 ;  /* 0x000000000008781c */ /* 0x000fe20003f8f008 */
[----:B------:R-:W-:Y:S01]  /*3c90*/  VOTEU.ANY UP1, P3 ;  /* 0x0000000000ff7886 */ /* 0x000fe20001820100 */
[----:B-1----:R-:W-:Y:S01]  /*3ca0*/  DSETP.NEU.AND P1, PT, |R20|, 0.5, !P1 ;  /* 0x3fe000001400742a */ /* 0x002fe20004f2d200 */
[----:B------:R-:W-:Y:S01]  /*3cb0*/  USEL UR19, URZ, 0x7ff00000, !UP1 ;  /* 0x7ff00000ff137887 */ /* 0x000fe2000c800000 */
[----:B0-----:R-:W1:-:S12]  /*3cc0*/  FRND.F64.TRUNC R20, R20 ;  /* 0x0000001400147313 */ /* 0x001e58000030d800 */
.L_x_47:
[----:B0--3--:R-:W2:Y:S01]  /*3cd0*/  LDG.E.64 R24, desc[UR10][R8.64+0x10] ;  /* 0x0000100a08187981 */ /* 0x009ea2000c1e1b00 */
[----:B------:R-:W0:Y:S01]  /*3ce0*/  LDCU.64 UR8, c[0x0][0x398] ;  /* 0x00007300ff0877ac */ /* 0x000e220008000a00 */
[----:B------:R-:W-:Y:S01]  /*3cf0*/  IMAD.MOV.U32 R56, RZ, RZ, R4 ;  /* 0x000000ffff387224 */ /* 0x000fe200078e0004 */
[----:B------:R-:W-:Y:S01]  /*3d00*/  BSSY.RECONVERGENT B0, `(.L_x_23) ;  /* 0x00000d3000007945 */ /* 0x000fe20003800200 */
[----:B------:R-:W-:Y:S01]  /*3d10*/  IMAD.MOV.U32 R4, RZ, RZ, R2 ;  /* 0x000000ffff047224 */ /* 0x000fe200078e0002 */
[----:B------:R-:W3:Y:S01]  /*3d20*/  LDCU.64 UR14, c[0x0][0x3a0] ;  /* 0x00007400ff0e77ac */ /* 0x000ee20008000a00 */
[----:B------:R-:W-:Y:S01]  /*3d30*/  IMAD.MOV.U32 R2, RZ, RZ, R3 ;  /* 0x000000ffff027224 */ /* 0x000fe200078e0003 */
[----:B------:R-:W-:Y:S01]  /*3d40*/  CS2R R22, SRZ ;  /* 0x0000000000167805 */ /* 0x000fe2000001ff00 */
[----:B------:R-:W-:Y:S01]  /*3d50*/  IMAD.MOV.U32 R57, RZ, RZ, RZ ;  /* 0x000000ffff397224 */ /* 0x000fe200078e00ff */
[----:B------:R-:W4:Y:S01]  /*3d60*/  LDCU UR26, c[0x0][0x39c] ;  /* 0x00007380ff1a77ac */ /* 0x000f220008000800 */
[----:B------:R-:W-:Y:S01]  /*3d70*/  IMAD.MOV.U32 R3, RZ, RZ, R44 ;  /* 0x000000ffff037224 */ /* 0x000fe200078e002c */
[----:B--2---:R-:W-:-:S04]  /*3d80*/  ISETP.NE.U32.AND P0, PT, R24, RZ, PT ;  /* 0x000000ff1800720c */ /* 0x004fc80003f05070 */
[----:B------:R-:W-:-:S13]  /*3d90*/  ISETP.NE.AND.EX P0, PT, R25, RZ, PT, P0 ;  /* 0x000000ff1900720c */ /* 0x000fda0003f05300 */
[----:B0--34-:R-:W-:Y:S05]  /*3da0*/  @!P0 BRA `(.L_x_24) ;  /* 0x0000000c00208947 */ /* 0x019fea0003800000 */
[----:B------:R-:W-:Y:S01]  /*3db0*/  IMAD.MOV.U32 R57, RZ, RZ, RZ ;  /* 0x000000ffff397224 */ /* 0x000fe200078e00ff */
[----:B------:R-:W-:-:S07]  /*3dc0*/  CS2R R22, SRZ ;  /* 0x0000000000167805 */ /* 0x000fce000001ff00 */
.L_x_40:
[----:B------:R-:W2:Y:S01]  /*3dd0*/  LD.E R58, desc[UR10][R24.64] ;  /* 0x0000000a183a7980 */ /* 0x000ea2000c101900 */
[----:B------:R-:W0:Y:S01]  /*3de0*/  LDC R32, c[0x0][0x390] ;  /* 0x0000e400ff207b82 */ /* 0x000e220000000800 */
[CC--:B--2---:R-:W-:Y:S02]  /*3df0*/  ISETP.GT.AND P0, PT, R58.reuse, R55.reuse, PT ;  /* 0x000000373a00720c */ /* 0x0c4fe40003f04270 */
[C---:B------:R-:W-:Y:S02]  /*3e00*/  ISETP.GE.AND P2, PT, R58.reuse, R55, PT ;  /* 0x000000373a00720c */ /* 0x040fe40003f46270 */
[----:B------:R-:W-:Y:S02]  /*3e10*/  SEL R26, R55, RZ, P0 ;  /* 0x000000ff371a7207 */ /* 0x000fe40000000000 */
[----:B------:R-:W-:Y:S02]  /*3e20*/  SEL R27, R58, RZ, !P2 ;  /* 0x000000ff3a1b7207 */ /* 0x000fe40005000000 */
[----:B------:R-:W-:-:S03]  /*3e30*/  LOP3.LUT R30, RZ, R58, RZ, 0x33, !PT ;  /* 0x0000003aff1e7212 */ /* 0x000fc600078e33ff */
[----:B------:R-:W-:Y:S02]  /*3e40*/  IMAD.IADD R28, R26, 0x1, R27 ;  /* 0x000000011a1c7824 */ /* 0x000fe400078e021b */
[----:B------:R-:W2:Y:S01]  /*3e50*/  LDC.64 R26, c[0x0][0x388] ;  /* 0x0000e200ff1a7b82 */ /* 0x000ea20000000a00 */
[----:B------:R-:W-:Y:S02]  /*3e60*/  IMAD.IADD R30, R30, 0x1, R55 ;  /* 0x000000011e1e7824 */ /* 0x000fe400078e0237 */
[----:B------:R-:W-:-:S03]  /*3e70*/  LOP3.LUT R29, RZ, R28, RZ, 0x33, !PT ;  /* 0x0000001cff1d7212 */ /* 0x000fc600078e33ff */
[----:B------:R-:W-:Y:S02]  /*3e80*/  SEL R30, R30, 0xffffffff, !P2 ;  /* 0xffffffff1e1e7807 */ /* 0x000fe40005000000 */
[----:B0-----:R-:W-:Y:S02]  /*3e90*/  IMAD R31, R32, 0x2, R29 ;  /* 0x00000002201f7824 */ /* 0x001fe400078e021d */
[----:B------:R-:W-:Y:S02]  /*3ea0*/  IMAD.IADD R29, R58, 0x1, -R55 ;  /* 0x000000013a1d7824 */ /* 0x000fe400078e0a37 */
[----:B------:R-:W-:-:S03]  /*3eb0*/  IMAD R31, R28, R31, RZ ;  /* 0x0000001f1c1f7224 */ /* 0x000fc600078e02ff */
[----:B------:R-:W-:Y:S02]  /*3ec0*/  SEL R29, R29, RZ, P0 ;  /* 0x000000ff1d1d7207 */ /* 0x000fe40000000000 */
[----:B------:R-:W-:-:S03]  /*3ed0*/  LEA.HI R31, R31, R31, RZ, 0x1 ;  /* 0x0000001f1f1f7211 */ /* 0x000fc600078f08ff */
[----:B------:R-:W-:Y:S02]  /*3ee0*/  IMAD.IADD R30, R29, 0x1, R30 ;  /* 0x000000011d1e7824 */ /* 0x000fe400078e021e */
[----:B------:R-:W0:Y:S03]  /*3ef0*/  LDC.64 R28, c[0x0][0x380] ;  /* 0x0000e000ff1c7b82 */ /* 0x000e260000000a00 */
[----:B------:R-:W-:-:S05]  /*3f00*/  LEA.HI.SX32 R31, R31, R30, 0x1f ;  /* 0x0000001e1f1f7211 */ /* 0x000fca00078ffaff */
[----:B--2---:R-:W-:-:S06]  /*3f10*/  IMAD.WIDE R26, R31, 0x8, R26 ;  /* 0x000000081f1a7825 */ /* 0x004fcc00078e021a */
[----:B------:R-:W2:Y:S01]  /*3f20*/  LDG.E.64 R26, desc[UR10][R26.64] ;  /* 0x0000000a1a1a7981 */ /* 0x000ea2000c1e1b00 */
[----:B0-----:R-:W-:-:S06]  /*3f30*/  IMAD.WIDE R28, R31, 0x8, R28 ;  /* 0x000000081f1c7825 */ /* 0x001fcc00078e021c */
[----:B------:R-:W5:Y:S01]  /*3f40*/  LDG.E.64 R28, desc[UR10][R28.64] ;  /* 0x0000000a1c1c7981 */ /* 0x000f62000c1e1b00 */
[----:B------:R-:W-:Y:S01]  /*3f50*/  BSSY.RECONVERGENT B1, `(.L_x_25) ;  /* 0x0000025000017945 */ /* 0x000fe20003800200 */
[----:B--2---:R-:W-:-:S14]  /*3f60*/  DSETP.NEU.AND P0, PT, R26, RZ, PT ;  /* 0x000000ff1a00722a */ /* 0x004fdc0003f0d000 */
[----:B------:R-:W-:Y:S05]  /*3f70*/  @P0 BRA `(.L_x_26) ;  /* 0x0000000000200947 */ /* 0x000fea0003800000 */
[----:B------:R-:W-:Y:S01]  /*3f80*/  IMAD.U32 R32, RZ, RZ, UR8 ;  /* 0x00000008ff207e24 */ /* 0x000fe2000f8e00ff */
[----:B------:R-:W-:Y:S01]  /*3f90*/  ISETP.LE.AND P2, PT, RZ, UR26, PT ;  /* 0x0000001aff007c0c */ /* 0x000fe2000bf43270 */
[----:B------:R-:W-:Y:S02]  /*3fa0*/  IMAD.U32 R33, RZ, RZ, UR9 ;  /* 0x00000009ff217e24 */ /* 0x000fe4000f8e00ff */
[----:B------:R-:W-:-:S04]  /*3fb0*/  IMAD.MOV.U32 R30, RZ, RZ, RZ ;  /* 0x000000ffff1e7224 */ /* 0x000fc800078e00ff */
[----:B------:R-:W-:-:S06]  /*3fc0*/  DSETP.NEU.AND P0, PT, |R32|, 0.5, !P4 ;  /* 0x3fe000002000742a */ /* 0x000fcc000670d200 */
[----:B------:R-:W-:-:S04]  /*3fd0*/  SEL R31, R27, RZ, P0 ;  /* 0x000000ff1b1f7207 */ /* 0x000fc80000000000 */
[----:B------:R-:W-:Y:S01]  /*3fe0*/  @!P2 LOP3.LUT R31, R31, 0x7ff00000, RZ, 0xfc, !PT ;  /* 0x7ff000001f1fa812 */ /* 0x000fe200078efcff */
[----:B------:R-:W-:Y:S06]  /*3ff0*/  BRA `(.L_x_27) ;  /* 0x0000000000687947 */ /* 0x000fec0003800000 */
.L_x_26:
[----:B------:R-:W0:Y:S01]  /*4000*/  LDCU.64 UR22, c[0x0][0x398] ;  /* 0x00007300ff1677ac */ /* 0x000e220008000a00 */
[----:B------:R-:W-:Y:S01]  /*4010*/  DADD R60, -RZ, |R26| ;  /* 0x00000000ff3c7229 */ /* 0x000fe2000000051a */
[----:B------:R-:W-:Y:S01]  /*4020*/  BSSY.RECONVERGENT B2, `(.L_x_28) ;  /* 0x0000006000027945 */ /* 0x000fe20003800200 */
[----:B------:R-:W-:-:S08]  /*4030*/  MOV R54, 0x4080 ;  /* 0x0000408000367802 */ /* 0x000fd00000000f00 */
[----:B------:R-:W-:Y:S02]  /*4040*/  IMAD.MOV.U32 R44, RZ, RZ, R60 ;  /* 0x000000ffff2c7224 */ /* 0x000fe400078e003c */
[----:B0-----:R-:W-:Y:S02]  /*4050*/  IMAD.U32 R60, RZ, RZ, UR22 ;  /* 0x00000016ff3c7e24 */ /* 0x001fe4000f8e00ff */
[----:B------:R-:W-:-:S07]  /*4060*/  IMAD.U32 R59, RZ, RZ, UR23 ;  /* 0x00000017ff3b7e24 */ /* 0x000fce000f8e00ff */
[----:B-1---5:R-:W-:Y:S05]  /*4070*/  CALL.REL.NOINC `($_Z10ACO_kernelPdS_iddS_PiS0_PP8NodeListS2_S2_S0_S_$__internal_accurate_pow) ;  /* 0x0000002800087944 */ /* 0x022fea0003c00000 */
[----:B------:R-:W-:Y:S05]  /*4080*/  BSYNC.RECONVERGENT B2 ;  /* 0x0000000000027941 */ /* 0x000fea0003800200 */
.L_x_28:
[----:B------:R-:W-:Y:S01]  /*4090*/  IMAD.MOV.U32 R30, RZ, RZ, R37 ;  /* 0x000000ffff1e7224 */ /* 0x000fe200078e0025 */
[----:B------:R-:W-:Y:S01]  /*40a0*/  UISETP.NE.U32.AND UP0, UPT, UR17, URZ, UPT ;  /* 0x000000ff1100728c */ /* 0x000fe2000bf05070 */
[----:B------:R-:W-:Y:S01]  /*40b0*/  IMAD.MOV.U32 R31, RZ, RZ, R38 ;  /* 0x000000ffff1f7224 */ /* 0x000fe200078e0026 */
[----:B------:R-:W-:Y:S01]  /*40c0*/  ISETP.GE.AND P5, PT, R27, RZ, PT ;  /* 0x000000ff1b00720c */ /* 0x000fe20003fa6270 */
[----:B------:R-:W-:Y:S01]  /*40d0*/  IMAD.U32 R32, RZ, RZ, UR8 ;  /* 0x00000008ff207e24 */ /* 0x000fe2000f8e00ff */
[----:B------:R-:W-:Y:S01]  /*40e0*/  UISETP.NE.AND.EX UP0, UPT, UR5, -0x80000000, UPT, UP0 ;  /* 0x800000000500788c */ /* 0x000fe2000bf05300 */
[----:B------:R-:W-:Y:S02]  /*40f0*/  IMAD.U32 R33, RZ, RZ, UR9 ;  /* 0x00000009ff217e24 */ /* 0x000fe4000f8e00ff */
[----:B------:R-:W-:-:S03]  /*4100*/  DADD R30, -RZ, -R30 ;  /* 0x00000000ff1e7229 */ /* 0x000fc6000000091e */
[----:B------:R-:W-:Y:S01]  /*4110*/  PLOP3.LUT P4, PT, PT, PT, UP0, 0x80, 0x8 ;  /* 0x000000000008781c */ /* 0x000fe20003f8f008 */
[----:B------:R-:W-:-:S03]  /*4120*/  DSETP.NEU.AND P2, PT, R18, R32, PT ;  /* 0x000000201200722a */ /* 0x000fc60003f4d000 */
[----:B------:R-:W-:-:S03]  /*4130*/  PLOP3.LUT P0, PT, P4, PT, PT, 0x8, 0x80 ;  /* 0x000000000080781c */ /* 0x000fc6000270e170 */
[-C--:B------:R-:W-:Y:S02]  /*4140*/  FSEL R30, R30, R37.reuse, !P4 ;  /* 0x000000251e1e7208 */ /* 0x080fe40006000000 */
[-C--:B------:R-:W-:Y:S02]  /*4150*/  FSEL R31, R31, R38.reuse, !P4 ;  /* 0x000000261f1f7208 */ /* 0x080fe40006000000 */
[----:B------:R-:W-:Y:S02]  /*4160*/  FSEL R30, R30, R37, !P5 ;  /* 0x000000251e1e7208 */ /* 0x000fe40006800000 */
[----:B------:R-:W-:Y:S02]  /*4170*/  FSEL R31, R31, R38, !P5 ;  /* 0x000000261f1f7208 */ /* 0x000fe40006800000 */
[----:B------:R-:W-:Y:S02]  /*4180*/  @P2 FSEL R30, R30, RZ, P5 ;  /* 0x000000ff1e1e2208 */ /* 0x000fe40002800000 */
[----:B------:R-:W-:-:S07]  /*4190*/  @P2 FSEL R31, R31, -QNAN , P5 ;  /* 0xfff800001f1f2808 */ /* 0x000fce0002800000 */
.L_x_27:
[----:B------:R-:W-:Y:S05]  /*41a0*/  BSYNC.RECONVERGENT B1 ;  /* 0x0000000000017941 */ /* 0x000fea0003800200 */
.L_x_25:
[----:B------:R-:W-:Y:S01]  /*41b0*/  DADD R34, R26, R32 ;  /* 0x000000001a227229 */ /* 0x000fe20000000020 */
[----:B------:R-:W-:Y:S09]  /*41c0*/  BSSY.RECONVERGENT B1, `(.L_x_29) ;  /* 0x000001c000017945 */ /* 0x000ff20003800200 */
[----:B------:R-:W-:-:S04]  /*41d0*/  LOP3.LUT R34, R35, 0x7ff00000, RZ, 0xc0, !PT ;  /* 0x7ff0000023227812 */ /* 0x000fc800078ec0ff */
[----:B------:R-:W-:-:S13]  /*41e0*/  ISETP.NE.AND P2, PT, R34, 0x7ff00000, PT ;  /* 0x7ff000002200780c */ /* 0x000fda0003f45270 */
[----:B------:R-:W-:Y:S05]  /*41f0*/  @P2 BRA `(.L_x_30) ;  /* 0x0000000000602947 */ /* 0x000fea0003800000 */
[----:B------:R-:W-:-:S14]  /*4200*/  DSETP.NAN.AND P2, PT, R26, R32, PT ;  /* 0x000000201a00722a */ /* 0x000fdc0003f48000 */
[----:B------:R-:W-:Y:S01]  /*4210*/  @P2 DADD R30, R26, R32 ;  /* 0x000000001a1e2229 */ /* 0x000fe20000000020 */
[----:B------:R-:W-:Y:S10]  /*4220*/  @P2 BRA `(.L_x_30) ;  /* 0x0000000000542947 */ /* 0x000ff40003800000 */
[----:B------:R-:W-:-:S14]  /*4230*/  DSETP.NEU.AND P2, PT, |R32|, +INF , PT ;  /* 0x7ff000002000742a */ /* 0x000fdc0003f4d200 */
[----:B------:R-:W-:Y:S05]  /*4240*/  @P2 BRA `(.L_x_31) ;  /* 0x0000000000202947 */ /* 0x000fea0003800000 */
[----:B------:R-:W-:Y:S01]  /*4250*/  ISETP.LE.AND P2, PT, RZ, UR26, PT ;  /* 0x0000001aff007c0c */ /* 0x000fe2000bf43270 */
[----:B------:R-:W-:-:S06]  /*4260*/  DSETP.GT.AND P0, PT, |R26|, 1, PT ;  /* 0x3ff000001a00742a */ /* 0x000fcc0003f04200 */
[----:B------:R-:W-:Y:S01]  /*4270*/  SEL R30, RZ, 0x7ff00000, !P0 ;  /* 0x7ff00000ff1e7807 */ /* 0x000fe20004000000 */
[----:B------:R-:W-:-:S05]  /*4280*/  DSETP.NEU.AND P0, PT, R26, -1, PT ;  /* 0xbff000001a00742a */ /* 0x000fca0003f0d000 */
[----:B------:R-:W-:-:S04]  /*4290*/  @!P2 LOP3.LUT R30, R30, 0x7ff00000, RZ, 0x3c, !PT ;  /* 0x7ff000001e1ea812 */ /* 0x000fc800078e3cff */
[----:B------:R-:W-:Y:S01]  /*42a0*/  SEL R31, R30, 0x3ff00000, P0 ;  /* 0x3ff000001e1f7807 */ /* 0x000fe20000000000 */
[----:B------:R-:W-:Y:S01]  /*42b0*/  IMAD.MOV.U32 R30, RZ, RZ, RZ ;  /* 0x000000ffff1e7224 */ /* 0x000fe200078e00ff */
[----:B------:R-:W-:Y:S06]  /*42c0*/  BRA `(.L_x_30) ;  /* 0x00000000002c7947 */ /* 0x000fec0003800000 */
.L_x_31:
[----:B------:R-:W-:Y:S01]  /*42d0*/  DSETP.NEU.AND P5, PT, |R26|, +INF , PT ;  /* 0x7ff000001a00742a */ /* 0x000fe20003fad200 */
[----:B------:R-:W-:-:S06]  /*42e0*/  UIADD3 UR7, UPT, UPT, UR18, -0x80000000, URZ ;  /* 0x8000000012077890 */ /* 0x000fcc000fffe0ff */
[----:B------:R-:W-:-:S07]  /*42f0*/  IMAD.U32 R33, RZ, RZ, UR7 ;  /* 0x00000007ff217e24 */ /* 0x000fce000f8e00ff */
[----:B------:R-:W0:Y:S01]  /*4300*/  @!P5 LDC R32, c[0x0][0x39c] ;  /* 0x0000e700ff20db82 */ /* 0x000e220000000800 */
[----:B------:R-:W-:Y:S01]  /*4310*/  @!P5 IMAD.MOV.U32 R30, RZ, RZ, RZ ;  /* 0x000000ffff1ed224 */ /* 0x000fe200078e00ff */
[----:B0-----:R-:W-:-:S04]  /*4320*/  @!P5 LOP3.LUT R32, R32, 0x7fffffff, RZ, 0xc0, !PT ;  /* 0x7fffffff2020d812 */ /* 0x001fc800078ec0ff */
[----:B------:R-:W-:-:S04]  /*4330*/  @!P5 ISETP.NE.AND P2, PT, R32, 0x3fe00000, PT ;  /* 0x3fe000002000d80c */ /* 0x000fc80003f45270 */
[----:B------:R-:W-:Y:S02]  /*4340*/  @!P5 SEL R32, R33, UR18, P2 ;  /* 0x000000122120dc07 */ /* 0x000fe40009000000 */
[----:B------:R-:W-:Y:S02]  /*4350*/  @!P5 ISETP.GE.AND P2, PT, R27, RZ, PT ;  /* 0x000000ff1b00d20c */ /* 0x000fe40003f46270 */
[----:B------:R-:W-:-:S04]  /*4360*/  @!P5 SEL R32, R32, UR18, P0 ;  /* 0x000000122020dc07 */ /* 0x000fc80008000000 */
[----:B------:R-:W-:-:S07]  /*4370*/  @!P5 SEL R31, R32, UR18, !P2 ;  /* 0x00000012201fdc07 */ /* 0x000fce000d000000 */
.L_x_30:
[----:B------:R-:W-:Y:S05]  /*4380*/  BSYNC.RECONVERGENT B1 ;  /* 0x0000000000017941 */ /* 0x000fea0003800200 */
.L_x_29:
[----:B-----5:R-:W0:Y:S01]  /*4390*/  MUFU.RCP64H R33, R29 ;  /* 0x0000001d00217308 */ /* 0x020e220000001800 */
[----:B------:R-:W-:Y:S01]  /*43a0*/  VIADD R32, R29, 0x300402 ;  /* 0x003004021d207836 */ /* 0x000fe20000000000 */
[----:B------:R-:W-:Y:S04]  /*43b0*/  BSSY.RECONVERGENT B1, `(.L_x_32) ;  /* 0x000000e000017945 */ /* 0x000fe80003800200 */
[----:B------:R-:W-:Y:S01]  /*43c0*/  FSETP.GEU.AND P0, PT, |R32|, 5.8789094863358348022e-39, PT ;  /* 0x004004022000780b */ /* 0x000fe20003f0e200 */
[----:B0-----:R-:W-:-:S08]  /*43d0*/  DFMA R34, -R28, R32, 1 ;  /* 0x3ff000001c22742b */ /* 0x001fd00000000120 */
[----:B------:R-:W-:-:S08]  /*43e0*/  DFMA R34, R34, R34, R34 ;  /* 0x000000222222722b */ /* 0x000fd00000000022 */
[----:B------:R-:W-:-:S08]  /*43f0*/  DFMA R34, R32, R34, R32 ;  /* 0x000000222022722b */ /* 0x000fd00000000020 */
[----:B------:R-:W-:-:S08]  /*4400*/  DFMA R36, -R28, R34, 1 ;  /* 0x3ff000001c24742b */ /* 0x000fd00000000122 */
[----:B------:R-:W-:Y:S01]  /*4410*/  DFMA R32, R34, R36, R34 ;  /* 0x000000242220722b */ /* 0x000fe20000000022 */
[----:B------:R-:W-:Y:S10]  /*4420*/  @P0 BRA `(.L_x_33) ;  /* 0x0000000000180947 */ /* 0x000ff40003800000 */
[----:B------:R-:W-:-:S05]  /*4430*/  LOP3.LUT R32, R29, 0x7fffffff, RZ, 0xc0, !PT ;  /* 0x7fffffff1d207812 */ /* 0x000fca00078ec0ff */
[----:B------:R-:W-:Y:S01]  /*4440*/  VIADD R36, R32, 0xfff00000 ;  /* 0xfff0000020247836 */ /* 0x000fe20000000000 */
[----:B------:R-:W-:-:S07]  /*4450*/  MOV R32, 0x4470 ;  /* 0x0000447000207802 */ /* 0x000fce0000000f00 */
[----:B-1----:R-:W-:Y:S05]  /*4460*/  CALL.REL.NOINC `($__internal_0_$__cuda_sm20_dblrcp_rn_slowpath_v3) ;  /* 0x0000001c00047944 */ /* 0x002fea0003c00000 */
[----:B------:R-:W-:Y:S02]  /*4470*/  IMAD.MOV.U32 R32, RZ, RZ, R34 ;  /* 0x000000ffff207224 */ /* 0x000fe400078e0022 */
[----:B------:R-:W-:-:S07]  /*4480*/  IMAD.MOV.U32 R33, RZ, RZ, R35 ;  /* 0x000000ffff217224 */ /* 0x000fce00078e0023 */
.L_x_33:
[----:B------:R-:W-:Y:S05]  /*4490*/  BSYNC.RECONVERGENT B1 ;  /* 0x0000000000017941 */ /* 0x000fea0003800200 */
.L_x_32:
[----:B------:R-:W-:Y:S01]  /*44a0*/  DSETP.NEU.AND P5, PT, R32, RZ, PT ;  /* 0x000000ff2000722a */ /* 0x000fe20003fad000 */
[----:B------:R-:W-:Y:S01]  /*44b0*/  PLOP3.LUT P0, PT, PT, PT, PT, 0x80, 0x8 ;  /* 0x000000000008781c */ /* 0x000fe20003f0f070 */
[----:B------:R-:W-:-:S12]  /*44c0*/  BSSY.RECONVERGENT B1, `(.L_x_34) ;  /* 0x0000022000017945 */ /* 0x000fd80003800200 */
[----:B------:R-:W0:Y:S01]  /*44d0*/  @!P5 LDC R28, c[0x0][0x3a4] ;  /* 0x0000e900ff1cdb82 */ /* 0x000e220000000800 */
[----:B------:R-:W-:Y:S02]  /*44e0*/  @!P5 SEL R29, R33, RZ, P1 ;  /* 0x000000ff211dd207 */ /* 0x000fe40000800000 */
[----:B------:R-:W-:Y:S02]  /*44f0*/  @!P5 PLOP3.LUT P2, PT, P1, PT, PT, 0x80, 0x8 ;  /* 0x000000000008d81c */ /* 0x000fe40000f4f070 */
[----:B0-----:R-:W-:Y:S01]  /*4500*/  @!P5 ISETP.GE.AND P3, PT, R28, RZ, PT ;  /* 0x000000ff1c00d20c */ /* 0x001fe20003f66270 */
[----:B------:R-:W-:-:S03]  /*4510*/  @!P5 IMAD.MOV.U32 R28, RZ, RZ, RZ ;  /* 0x000000ffff1cd224 */ /* 0x000fc600078e00ff */
[----:B------:R-:W-:-:S13]  /*4520*/  @!P5 PLOP3.LUT P0, PT, P3, PT, PT, 0x80, 0x8 ;  /* 0x000000000008d81c */ /* 0x000fda0001f0f070 */
[----:B------:R-:W-:Y:S01]  /*4530*/  @!P0 LOP3.LUT R29, R29, 0x7ff00000, RZ, 0xfc, !PT ;  /* 0x7ff000001d1d8812 */ /* 0x000fe200078efcff */
[----:B------:R-:W-:Y:S06]  /*4540*/  @!P5 BRA `(.L_x_35) ;  /* 0x000000000064d947 */ /* 0x000fec0003800000 */
[----:B------:R-:W0:Y:S01]  /*4550*/  LDCU.64 UR22, c[0x0][0x3a0] ;  /* 0x00007400ff1677ac */ /* 0x000e220008000a00 */
[----:B------:R-:W-:Y:S01]  /*4560*/  DADD R60, -RZ, |R32| ;  /* 0x00000000ff3c7229 */ /* 0x000fe20000000520 */
[----:B------:R-:W-:Y:S01]  /*4570*/  BSSY.RECONVERGENT B2, `(.L_x_36) ;  /* 0x0000006000027945 */ /* 0x000fe20003800200 */
[----:B------:R-:W-:-:S08]  /*4580*/  MOV R54, 0x45d0 ;  /* 0x000045d000367802 */ /* 0x000fd00000000f00 */
[----:B------:R-:W-:Y:S02]  /*4590*/  IMAD.MOV.U32 R44, RZ, RZ, R60 ;  /* 0x000000ffff2c7224 */ /* 0x000fe400078e003c */
[----:B0-----:R-:W-:Y:S02]  /*45a0*/  IMAD.U32 R60, RZ, RZ, UR22 ;  /* 0x00000016ff3c7e24 */ /* 0x001fe4000f8e00ff */
[----:B------:R-:W-:-:S07]  /*45b0*/  IMAD.U32 R59, RZ, RZ, UR23 ;  /* 0x00000017ff3b7e24 */ /* 0x000fce000f8e00ff */
[----:B-1----:R-:W-:Y:S05]  /*45c0*/  CALL.REL.NOINC `($_Z10ACO_kernelPdS_iddS_PiS0_PP8NodeListS2_S2_S0_S_$__internal_accurate_pow) ;  /* 0x0000002000b47944 */ /* 0x002fea0003c00000 */
[----:B------:R-:W-:Y:S05]  /*45d0*/  BSYNC.RECONVERGENT B2 ;  /* 0x0000000000027941 */ /* 0x000fea0003800200 */
.L_x_36:
[----:B------:R-:W-:Y:S01]  /*45e0*/  IMAD.MOV.U32 R28, RZ, RZ, R37 ;  /* 0x000000ffff1c7224 */ /* 0x000fe200078e0025 */
[----:B------:R-:W-:Y:S01]  /*45f0*/  UISETP.NE.U32.AND UP0, UPT, UR16, URZ, UPT ;  /* 0x000000ff1000728c */ /* 0x000fe2000bf05070 */
[----:B------:R-:W-:Y:S01]  /*4600*/  IMAD.MOV.U32 R29, RZ, RZ, R38 ;  /* 0x000000ffff1d7224 */ /* 0x000fe200078e0026 */
[----:B------:R-:W-:Y:S01]  /*4610*/  DSETP.NEU.AND P0, PT, R20, UR14, PT ;  /* 0x0000000e14007e2a */ /* 0x000fe2000bf0d000 */
[----:B------:R-:W-:Y:S01]  /*4620*/  ISETP.GE.AND P5, PT, R33, RZ, PT ;  /* 0x000000ff2100720c */ /* 0x000fe20003fa6270 */
[----:B------:R-:W-:-:S03]  /*4630*/  UISETP.NE.AND.EX UP0, UPT, UR4, -0x80000000, UPT, UP0 ;  /* 0x800000000400788c */ /* 0x000fc6000bf05300 */
[----:B------:R-:W-:-:S03]  /*4640*/  DADD R28, -RZ, -R28 ;  /* 0x00000000ff1c7229 */ /* 0x000fc6000000091c */
[----:B------:R-:W-:Y:S02]  /*4650*/  PLOP3.LUT P6, PT, PT, PT, UP0, 0x80, 0x8 ;  /* 0x000000000008781c */ /* 0x000fe40003fcf008 */
[----:B------:R-:W-:-:S04]  /*4660*/  PLOP3.LUT P2, PT, PT, PT, UP0, 0x80, 0x8 ;  /* 0x000000000008781c */ /* 0x000fc80003f4f008 */
[----:B------:R-:W-:Y:S02]  /*4670*/  PLOP3.LUT P2, PT, P2, PT, PT, 0x8, 0x80 ;  /* 0x000000000080781c */ /* 0x000fe4000174e170 */
[-C--:B------:R-:W-:Y:S02]  /*4680*/  FSEL R28, R28, R37.reuse, !P6 ;  /* 0x000000251c1c7208 */ /* 0x080fe40007000000 */
[-C--:B------:R-:W-:Y:S02]  /*4690*/  FSEL R29, R29, R38.reuse, !P6 ;  /* 0x000000261d1d7208 */ /* 0x080fe40007000000 */
[----:B------:R-:W-:Y:S02]  /*46a0*/  FSEL R28, R28, R37, !P5 ;  /* 0x000000251c1c7208 */ /* 0x000fe40006800000 */
[----:B------:R-:W-:Y:S02]  /*46b0*/  FSEL R29, R29, R38, !P5 ;  /* 0x000000261d1d7208 */ /* 0x000fe40006800000 */
[----:B------:R-:W-:-:S02]  /*46c0*/  @P0 FSEL R28, R28, RZ, P5 ;  /* 0x000000ff1c1c0208 */ /* 0x000fc40002800000 */
[----:B------:R-:W-:-:S07]  /*46d0*/  @P0 FSEL R29, R29, -QNAN , P5 ;  /* 0xfff800001d1d0808 */ /* 0x000fce0002800000 */
.L_x_35:
[----:B------:R-:W-:Y:S05]  /*46e0*/  BSYNC.RECONVERGENT B1 ;  /* 0x0000000000017941 */ /* 0x000fea0003800200 */
.L_x_34:
[----:B------:R-:W0:Y:S01]  /*46f0*/  LDC.64 R36, c[0x0][0x3a0] ;  /* 0x0000e800ff247b82 */ /* 0x000e220000000a00 */
[----:B------:R-:W-:Y:S01]  /*4700*/  BSSY.RECONVERGENT B1, `(.L_x_37) ;  /* 0x000001b000017945 */ /* 0x000fe20003800200 */
[----:B0-----:R-:W-:-:S10]  /*4710*/  DADD R34, R32, R36 ;  /* 0x0000000020227229 */ /* 0x001fd40000000024 */
        /* <DEDUP_REMOVED lines=8> */
[----:B------:R-:W-:-:S06]  /*47a0*/  DSETP.GT.AND P0, PT, |R32|, 1, PT ;  /* 0x3ff000002000742a */ /* 0x000fcc0003f04200 */
[----:B------:R-:W-:Y:S01]  /*47b0*/  SEL R28, RZ, 0x7ff00000, !P0 ;  /* 0x7ff00000ff1c7807 */ /* 0x000fe20004000000 */
[----:B------:R-:W-:-:S03]  /*47c0*/  DSETP.NEU.AND P0, PT, R32, -1, PT ;  /* 0xbff000002000742a */ /* 0x000fc60003f0d000 */
[----:B------:R-:W-:-:S04]  /*47d0*/  @!P3 LOP3.LUT R28, R28, 0x7ff00000, RZ, 0x3c, !PT ;  /* 0x7ff000001c1cb812 */ /* 0x000fc800078e3cff */
[----:B------:R-:W-:Y:S01]  /*47e0*/  SEL R29, R28, 0x3ff00000, P0 ;  /* 0x3ff000001c1d7807 */ /* 0x000fe20000000000 */
[----:B------:R-:W-:Y:S01]  /*47f0*/  IMAD.MOV.U32 R28, RZ, RZ, RZ ;  /* 0x000000ffff1c7224 */ /* 0x000fe200078e00ff */
[----:B------:R-:W-:Y:S06]  /*4800*/  BRA `(.L_x_38) ;  /* 0x0000000000287947 */ /* 0x000fec0003800000 */
.L_x_39:
[----:B------:R-:W-:-:S14]  /*4810*/  DSETP.NEU.AND P0, PT, |R32|, +INF , PT ;  /* 0x7ff000002000742a */ /* 0x000fdc0003f0d200 */
[----:B------:R-:W-:Y:S01]  /*4820*/  VOTEU.ALL UP1, P0 ;  /* 0x0000000000ff7886 */ /* 0x000fe20000020000 */
[----:B------:R-:W-:Y:S01]  /*4830*/  @!P0 ISETP.GE.AND P5, PT, R33, RZ, PT ;  /* 0x000000ff2100820c */ /* 0x000fe20003fa6270 */
[----:B------:R-:W-:-:S03]  /*4840*/  @!P0 IMAD.MOV.U32 R28, RZ, RZ, RZ ;  /* 0x000000ffff1c8224 */ /* 0x000fc600078e00ff */
[----:B------:R-:W-:Y:S02]  /*4850*/  @!UP1 UISETP.NE.AND UP0, UPT, UR6, 0x3fe00000, UPT ;  /* 0x3fe000000600988c */ /* 0x000fe4000bf05270 */
[----:B------:R-:W-:-:S04]  /*4860*/  @!UP1 UIADD3 UR7, UPT, UPT, UR19, -0x80000000, URZ ;  /* 0x8000000013079890 */ /* 0x000fc8000fffe0ff */
[----:B------:R-:W-:-:S06]  /*4870*/  @!UP1 USEL UR7, UR7, UR19, UP0 ;  /* 0x0000001307079287 */ /* 0x000fcc0008000000 */
[----:B------:R-:W-:-:S05]  /*4880*/  IMAD.U32 R34, RZ, RZ, UR7 ;  /* 0x00000007ff227e24 */ /* 0x000fca000f8e00ff */
[----:B------:R-:W-:-:S04]  /*4890*/  @!P0 SEL R34, R34, UR19, P2 ;  /* 0x0000001322228c07 */ /* 0x000fc80009000000 */
[----:B------:R-:W-:-:S07]  /*48a0*/  @!P0 SEL R29, R34, UR19, !P5 ;  /* 0x00000013221d8c07 */ /* 0x000fce000e800000 */
.L_x_38:
[----:B------:R-:W-:Y:S05]  /*48b0*/  BSYNC.RECONVERGENT B1 ;  /* 0x0000000000017941 */ /* 0x000fea0003800200 */
.L_x_37:
[----:B------:R-:W-:Y:S02]  /*48c0*/  DSETP.NEU.AND P5, PT, R26, 1, PT ;  /* 0x3ff000001a00742a */ /* 0x000fe40003fad000 */
[----:B------:R-:W-:Y:S02]  /*48d0*/  DSETP.NEU.AND P2, PT, R32, 1, PT ;  /* 0x3ff000002000742a */ /* 0x000fe40003f4d000 */
[----:B------:R-:W-:Y:S02]  /*48e0*/  DSETP.NEU.AND P0, PT, R36, RZ, PT ;  /* 0x000000ff2400722a */ /* 0x000fe40003f0d000 */
[----:B------:R-:W-:Y:S01]  /*48f0*/  DSETP.NEU.AND P6, PT, RZ, UR8, PT ;  /* 0x00000008ff007e2a */ /* 0x000fe2000bfcd000 */
[----:B------:R-:W-:Y:S02]  /*4900*/  FSEL R26, R30, RZ, P5 ;  /* 0x000000ff1e1a7208 */ /* 0x000fe40002800000 */
[----:B------:R-:W-:Y:S02]  /*4910*/  FSEL R28, R28, RZ, P2 ;  /* 0x000000ff1c1c7208 */ /* 0x000fe40001000000 */
[----:B------:R-:W-:-:S02]  /*4920*/  FSEL R29, R29, 1.875, P2 ;  /* 0x3ff000001d1d7808 */ /* 0x000fc40001000000 */
[----:B------:R-:W-:Y:S02]  /*4930*/  FSEL R30, R31, 1.875, P5 ;  /* 0x3ff000001f1e7808 */ /* 0x000fe40002800000 */
[----:B------:R-:W-:Y:S02]  /*4940*/  FSEL R28, R28, RZ, P0 ;  /* 0x000000ff1c1c7208 */ /* 0x000fe40000000000 */
[----:B------:R-:W-:Y:S02]  /*4950*/  FSEL R29, R29, 1.875, P0 ;  /* 0x3ff000001d1d7808 */ /* 0x000fe40000000000 */
[----:B------:R-:W-:Y:S02]  /*4960*/  FSEL R26, R26, RZ, P6 ;  /* 0x000000ff1a1a7208 */ /* 0x000fe40003000000 */
[----:B------:R-:W-:Y:S01]  /*4970*/  FSEL R27, R30, 1.875, P6 ;  /* 0x3ff000001e1b7808 */ /* 0x000fe20003000000 */
[----:B------:R-:W-:-:S05]  /*4980*/  IMAD.WIDE.U32 R30, R57, 0x4, R12 ;  /* 0x00000004391e7825 */ /* 0x000fca00078e000c */
[----:B------:R-:W-:Y:S01]  /*4990*/  DMUL R26, R26, R28 ;  /* 0x0000001c1a1a7228 */ /* 0x000fe20000000000 */
[----:B------:R-:W-:-:S06]  /*49a0*/  IMAD.WIDE.U32 R28, R57, 0x8, R10 ;  /* 0x00000008391c7825 */ /* 0x000fcc00078e000a */
[----:B------:R0:W-:Y:S04]  /*49b0*/  STG.E.64 desc[UR10][R28.64], R26 ;  /* 0x0000001a1c007986 */ /* 0x0001e8000c101b0a */
[----:B------:R0:W-:Y:S04]  /*49c0*/  STG.E desc[UR10][R30.64], R58 ;  /* 0x0000003a1e007986 */ /* 0x0001e8000c10190a */
[----:B------:R-:W2:Y:S01]  /*49d0*/  LD.E.64 R24, desc[UR10][R24.64+0x10] ;  /* 0x0000100a18187980 */ /* 0x000ea2000c101b00 */
[----:B------:R-:W-:Y:S01]  /*49e0*/  DADD R22, R26, R22 ;  /* 0x000000001a167229 */ /* 0x000fe20000000016 */
[----:B------:R-:W-:Y:S01]  /*49f0*/  VIADD R57, R57, 0x1 ;  /* 0x0000000139397836 */ /* 0x000fe20000000000 */
[----:B--2---:R-:W-:-:S04]  /*4a00*/  ISETP.NE.U32.AND P0, PT, R24, RZ, PT ;  /* 0x000000ff1800720c */ /* 0x004fc80003f05070 */
[----:B------:R-:W-:-:S13]  /*4a10*/  ISETP.NE.AND.EX P0, PT, R25, RZ, PT, P0 ;  /* 0x000000ff1900720c */ /* 0x000fda0003f05300 */
[----:B0-----:R-:W-:Y:S05]  /*4a20*/  @P0 BRA `(.L_x_40) ;  /* 0xfffffff000e80947 */ /* 0x001fea000383ffff */
.L_x_24:
[----:B------:R-:W-:Y:S05]  /*4a30*/  BSYNC.RECONVERGENT B0 ;  /* 0x0000000000007941 */ /* 0x000fea0003800200 */
.L_x_23:
[----:B------:R-:W-:Y:S01]  /*4a40*/  SHF.R.U32.HI R25, RZ, 0x2, R0 ;  /* 0x00000002ff197819 */ /* 0x000fe20000011600 */
[----:B------:R-:W-:Y:S01]  /*4a50*/  IMAD.SHL.U32 R24, R3, 0x10, RZ ;  /* 0x0000001003187824 */ /* 0x000fe200078e00ff */
[----:B------:R-:W-:Y:S01]  /*4a60*/  UIADD3 UR21, UPT, UPT, UR21, 0x587c5, URZ ;  /* 0x000587c515157890 */ /* 0x000fe2000fffe0ff */
[----:B------:R-:W-:Y:S01]  /*4a70*/  ISETP.NE.AND P0, PT, R57, RZ, PT ;  /* 0x000000ff3900720c */ /* 0x000fe20003f05270 */
[----:B------:R-:W-:Y:S01]  /*4a80*/  BSSY.RECONVERGENT B0, `(.L_x_41) ;  /* 0x000002f000007945 */ /* 0x000fe20003800200 */
[----:B------:R-:W-:-:S05]  /*4a90*/  LOP3.LUT R25, R25, R0, RZ, 0x3c, !PT ;  /* 0x0000000019197212 */ /* 0x000fca00078e3cff */
[----:B------:R-:W-:-:S05]  /*4aa0*/  IMAD.SHL.U32 R0, R25, 0x2, RZ ;  /* 0x0000000219007824 */ /* 0x000fca00078e00ff */
[----:B------:R-:W-:Y:S01]  /*4ab0*/  LOP3.LUT R0, R25, R0, R24, 0x96, !PT ;  /* 0x0000000019007212 */ /* 0x000fe200078e9618 */
[----:B------:R-:W-:-:S03]  /*4ac0*/  IMAD.MOV.U32 R25, RZ, RZ, 0x2f800000 ;  /* 0x2f800000ff197424 */ /* 0x000fc600078e00ff */
[----:B------:R-:W-:-:S05]  /*4ad0*/  LOP3.LUT R44, R0, R3, RZ, 0x3c, !PT ;  /* 0x00000003002c7212 */ /* 0x000fca00078e3cff */
[----:B------:R-:W-:-:S05]  /*4ae0*/  VIADD R0, R44, UR21 ;  /* 0x000000152c007c36 */ /* 0x000fca0008000000 */
[----:B------:R-:W-:-:S05]  /*4af0*/  I2FP.F32.U32 R0, R0 ;  /* 0x0000000000007245 */ /* 0x000fca0000201000 */
[----:B------:R-:W-:Y:S01]  /*4b00*/  FFMA R25, R0, R25, 1.1641532182693481445e-10 ;  /* 0x2f00000000197423 */ /* 0x000fe20000000019 */
[----:B------:R-:W-:Y:S06]  /*4b10*/  @!P0 BRA `(.L_x_42) ;  /* 0x00000000008c8947 */ /* 0x000fec0003800000 */
[----:B------:R0:W2:Y:S01]  /*4b20*/  F2F.F64.F32 R26, R25 ;  /* 0x00000019001a7310 */ /* 0x0000a20000201800 */
[----:B------:R-:W-:Y:S01]  /*4b30*/  IMAD.MOV.U32 R0, RZ, RZ, RZ ;  /* 0x000000ffff007224 */ /* 0x000fe200078e00ff */
[----:B------:R-:W-:-:S07]  /*4b40*/  CS2R R28, SRZ ;  /* 0x00000000001c7805 */ /* 0x000fce000001ff00 */
.L_x_46:
[----:B------:R-:W-:-:S06]  /*4b50*/  IMAD.WIDE.U32 R34, R0, 0x8, R10 ;  /* 0x0000000800227825 */ /* 0x000fcc00078e000a */
[----:B------:R-:W3:Y:S01]  /*4b60*/  LDG.E.64 R34, desc[UR10][R34.64] ;  /* 0x0000000a22227981 */ /* 0x000ee2000c1e1b00 */
[----:B0-----:R-:W0:Y:S01]  /*4b70*/  MUFU.RCP64H R25, R23 ;  /* 0x0000001700197308 */ /* 0x001e220000001800 */
[----:B------:R-:W-:Y:S01]  /*4b80*/  IMAD.MOV.U32 R24, RZ, RZ, 0x1 ;  /* 0x00000001ff187424 */ /* 0x000fe200078e00ff */
[----:B------:R-:W-:Y:S05]  /*4b90*/  BSSY.RECONVERGENT B1, `(.L_x_43) ;  /* 0x0000015000017945 */ /* 0x000fea0003800200 */
[----:B0-----:R-:W-:-:S08]  /*4ba0*/  DFMA R30, R24, -R22, 1 ;  /* 0x3ff00000181e742b */ /* 0x001fd00000000816 */
[----:B------:R-:W-:-:S08]  /*4bb0*/  DFMA R30, R30, R30, R30 ;  /* 0x0000001e1e1e722b */ /* 0x000fd0000000001e */
[----:B------:R-:W-:-:S08]  /*4bc0*/  DFMA R30, R24, R30, R24 ;  /* 0x0000001e181e722b */ /* 0x000fd00000000018 */
[----:B------:R-:W-:-:S08]  /*4bd0*/  DFMA R24, R30, -R22, 1 ;  /* 0x3ff000001e18742b */ /* 0x000fd00000000816 */
[----:B------:R-:W-:-:S08]  /*4be0*/  DFMA R24, R30, R24, R30 ;  /* 0x000000181e18722b */ /* 0x000fd0000000001e */
[----:B---3--:R-:W-:Y:S01]  /*4bf0*/  DMUL R30, R34, R24 ;  /* 0x00000018221e7228 */ /* 0x008fe20000000000 */
[----:B------:R-:W-:-:S07]  /*4c00*/  FSETP.GEU.AND P2, PT, |R35|, 6.5827683646048100446e-37, PT ;  /* 0x036000002300780b */ /* 0x000fce0003f4e200 */
[----:B------:R-:W-:-:S08]  /*4c10*/  DFMA R32, R30, -R22, R34 ;  /* 0x800000161e20722b */ /* 0x000fd00000000022 */
[----:B------:R-:W-:Y:S01]  /*4c20*/  DFMA R24, R24, R32, R30 ;  /* 0x000000201818722b */ /* 0x000fe2000000001e */
[----:B------:R-:W-:-:S09]  /*4c30*/  IMAD.MOV.U32 R31, RZ, RZ, RZ ;  /* 0x000000ffff1f7224 */ /* 0x000fd200078e00ff */
[----:B------:R-:W-:-:S05]  /*4c40*/  FFMA R30, RZ, R23, R25 ;  /* 0x00000017ff1e7223 */ /* 0x000fca0000000019 */
[----:B------:R-:W-:Y:S01]  /*4c50*/  FSETP.GT.AND P0, PT, |R30|, 1.469367938527859385e-39, PT ;  /* 0x001000001e00780b */ /* 0x000fe20003f04200 */
[----:B------:R-:W-:-:S12]  /*4c60*/  IMAD.MOV.U32 R30, RZ, RZ, R0 ;  /* 0x000000ffff1e7224 */ /* 0x000fd800078e0000 */
[----:B------:R-:W-:Y:S05]  /*4c70*/  @P0 BRA P2, `(.L_x_44) ;  /* 0x0000000000180947 */ /* 0x000fea0001000000 */
[----:B------:R-:W-:Y:S01]  /*4c80*/  IMAD.MOV.U32 R32, RZ, RZ, R22 ;  /* 0x000000ffff207224 */ /* 0x000fe200078e0016 */
[----:B------:R-:W-:Y:S01]  /*4c90*/  MOV R0, 0x4cc0 ;  /* 0x00004cc000007802 */ /* 0x000fe20000000f00 */
[----:B------:R-:W-:-:S07]  /*4ca0*/  IMAD.MOV.U32 R33, RZ, RZ, R23 ;  /* 0x000000ffff217224 */ /* 0x000fce00078e0017 */
[----:B-12---:R-:W-:Y:S05]  /*4cb0*/  CALL.REL.NOINC `($__internal_1_$__cuda_sm20_div_rn_f64_full) ;  /* 0x00000014008c7944 */ /* 0x006fea0003c00000 */
[----:B------:R-:W-:Y:S02]  /*4cc0*/  IMAD.MOV.U32 R24, RZ, RZ, R38 ;  /* 0x000000ffff187224 */ /* 0x000fe400078e0026 */
[----:B------:R-:W-:-:S07]  /*4cd0*/  IMAD.MOV.U32 R25, RZ, RZ, R39 ;  /* 0x000000ffff197224 */ /* 0x000fce00078e0027 */
.L_x_44:
[----:B------:R-:W-:Y:S05]  /*4ce0*/  BSYNC.RECONVERGENT B1 ;  /* 0x0000000000017941 */ /* 0x000fea0003800200 */
.L_x_43:
[----:B------:R-:W-:-:S08]  /*4cf0*/  DADD R28, R24, R28 ;  /* 0x00000000181c7229 */ /* 0x000fd0000000001c */
[----:B--2---:R-:W-:-:S14]  /*4d00*/  DSETP.GE.AND P0, PT, R28, R26, PT ;  /* 0x0000001a1c00722a */ /* 0x004fdc0003f06000 */
[----:B------:R-:W-:Y:S05]  /*4d10*/  @P0 BRA `(.L_x_45) ;  /* 0x0000000000140947 */ /* 0x000fea0003800000 */
[----:B------:R-:W-:-:S05]  /*4d20*/  VIADD R0, R30, 0x1 ;  /* 0x000000011e007836 */ /* 0x000fca0000000000 */
[----:B------:R-:W-:-:S13]  /*4d30*/  ISETP.NE.AND P0, PT, R0, R57, PT ;  /* 0x000000390000720c */ /* 0x000fda0003f05270 */
[----:B------:R-:W-:Y:S05]  /*4d40*/  @P0 BRA `(.L_x_46) ;  /* 0xfffffffc00800947 */ /* 0x000fea000383ffff */
.L_x_42:
[----:B------:R-:W-:-:S05]  /*4d50*/  VIADD R30, R57, 0xffffffff ;  /* 0xffffffff391e7836 */ /* 0x000fca0000000000 */
[----:B------:R-:W-:-:S07]  /*4d60*/  SHF.R.S32.HI R31, RZ, 0x1f, R30 ;  /* 0x0000001fff1f7819 */ /* 0x000fce000001141e */
.L_x_45:
[----:B------:R-:W-:Y:S05]  /*4d70*/  BSYNC.RECONVERGENT B0 ;  /* 0x0000000000007941 */ /* 0x000fea0003800200 */
.L_x_41:
[C---:B------:R-:W-:Y:S01]  /*4d80*/  LEA R24, P0, R30.reuse, R12, 0x2 ;  /* 0x0000000c1e187211 */ /* 0x040fe200078010ff */
[----:B------:R-:W0:Y:S03]  /*4d90*/  LDCU UR8, c[0x0][0x390] ;  /* 0x00007200ff0877ac */ /* 0x000e260008000800 */
[----:B------:R-:W-:Y:S01]  /*4da0*/  LEA.HI.X R25, R30, R13, R31, 0x2, P0 ;  /* 0x0000000d1e197211 */ /* 0x000fe200000f141f */
[----:B------:R-:W2:Y:S04]  /*4db0*/  LDCU.64 UR14, c[0x0][0x3c0] ;  /* 0x00007800ff0e77ac */ /* 0x000ea80008000a00 */
[----:B------:R-:W3:Y:S01]  /*4dc0*/  LDG.E R32, desc[UR10][R24.64] ;  /* 0x0000000a18207981 */ /* 0x000ee2000c1e1900 */
[----:B------:R-:W-:-:S04]  /*4dd0*/  IMAD.WIDE R34, R5, 0x8, RZ ;  /* 0x0000000805227825 */ /* 0x000fc800078e02ff */
[----:B------:R-:W-:Y:S02]  /*4de0*/  IMAD.U32 R31, RZ, RZ, UR20 ;  /* 0x00000014ff1f7e24 */ /* 0x000fe4000f8e00ff */
[----:B0-----:R-:W-:Y:S01]  /*4df0*/  IMAD.U32 R27, RZ, RZ, UR8 ;  /* 0x00000008ff1b7e24 */ /* 0x001fe2000f8e00ff */
[CC--:B---3--:R-:W-:Y:S01]  /*4e00*/  ISETP.GT.AND P0, PT, R32.reuse, R55.reuse, PT ;  /* 0x000000372000720c */ /* 0x0c8fe20003f04270 */
[C---:B------:R-:W-:Y:S01]  /*4e10*/  IMAD.IADD R24, R32.reuse, 0x1, -R55 ;  /* 0x0000000120187824 */ /* 0x040fe200078e0a37 */
[C---:B------:R-:W-:Y:S02]  /*4e20*/  ISETP.GE.AND P2, PT, R32.reuse, R55, PT ;  /* 0x000000372000720c */ /* 0x040fe40003f46270 */
[----:B------:R-:W-:Y:S02]  /*4e30*/  SEL R0, R55, RZ, P0 ;  /* 0x000000ff37007207 */ /* 0x000fe40000000000 */
[----:B------:R-:W-:Y:S02]  /*4e40*/  SEL R23, R32, RZ, !P2 ;  /* 0x000000ff20177207 */ /* 0x000fe40005000000 */
[----:B------:R-:W-:-:S02]  /*4e50*/  LOP3.LUT R28, RZ, R32, RZ, 0x33, !PT ;  /* 0x00000020ff1c7212 */ /* 0x000fc400078e33ff */
[----:B------:R-:W-:Y:S01]  /*4e60*/  SEL R24, R24, RZ, P0 ;  /* 0x000000ff18187207 */ /* 0x000fe20000000000 */
[----:B------:R-:W-:Y:S02]  /*4e70*/  IMAD.IADD R0, R0, 0x1, R23 ;  /* 0x0000000100007824 */ /* 0x000fe400078e0217 */
[----:B------:R-:W0:Y:S01]  /*4e80*/  LDC.64 R22, c[0x0][0x380] ;  /* 0x0000e000ff167b82 */ /* 0x000e220000000a00 */
[----:B------:R-:W-:Y:S02]  /*4e90*/  IMAD.IADD R28, R28, 0x1, R55 ;  /* 0x000000011c1c7824 */ /* 0x000fe400078e0237 */
[----:B------:R-:W-:-:S05]  /*4ea0*/  LOP3.LUT R26, RZ, R0, RZ, 0x33, !PT ;  /* 0x00000000ff1a7212 */ /* 0x000fca00078e33ff */
[----:B------:R-:W-:Y:S01]  /*4eb0*/  IMAD R25, R27, 0x2, R26 ;  /* 0x000000021b197824 */ /* 0x000fe200078e021a */
[----:B------:R-:W-:Y:S02]  /*4ec0*/  SEL R27, R28, 0xffffffff, !P2 ;  /* 0xffffffff1c1b7807 */ /* 0x000fe40005000000 */
[----:B--2---:R-:W-:Y:S01]  /*4ed0*/  IADD3 R26, P0, PT, R34, UR14, RZ ;  /* 0x0000000e221a7c10 */ /* 0x004fe2000ff1e0ff */
[----:B------:R-:W-:Y:S02]  /*4ee0*/  IMAD R25, R0, R25, RZ ;  /* 0x0000001900197224 */ /* 0x000fe400078e02ff */
[----:B------:R-:W-:Y:S01]  /*4ef0*/  IMAD.IADD R24, R24, 0x1, R27 ;  /* 0x0000000118187824 */ /* 0x000fe200078e021b */
[----:B------:R-:W-:Y:S02]  /*4f00*/  IADD3.X R27, PT, PT, R35, UR15, RZ, P0, !PT ;  /* 0x0000000f231b7c10 */ /* 0x000fe400087fe4ff */
[----:B------:R-:W-:Y:S01]  /*4f10*/  LEA.HI R25, R25, R25, RZ, 0x1 ;  /* 0x0000001919197211 */ /* 0x000fe200078f08ff */
[----:B------:R-:W-:-:S03]  /*4f20*/  IMAD.WIDE R26, R32, 0x8, R26 ;  /* 0x00000008201a7825 */ /* 0x000fc600078e021a */
[----:B------:R-:W-:Y:S01]  /*4f30*/  LEA.HI.SX32 R29, R25, R24, 0x1f ;  /* 0x00000018191d7211 */ /* 0x000fe200078ffaff */
[----:B------:R-:W-:-:S04]  /*4f40*/  IMAD.WIDE.U32 R24, R31, 0x4, R14 ;  /* 0x000000041f187825 */ /* 0x000fc800078e000e */
[----:B0-----:R-:W-:-:S06]  /*4f50*/  IMAD.WIDE R22, R29, 0x8, R22 ;  /* 0x000000081d167825 */ /* 0x001fcc00078e0216 */
[----:B------:R-:W2:Y:S04]  /*4f60*/  LDG.E.64 R22, desc[UR10][R22.64] ;  /* 0x0000000a16167981 */ /* 0x000ea8000c1e1b00 */
[----:B------:R0:W-:Y:S04]  /*4f70*/  STG.E desc[UR10][R24.64], R32 ;  /* 0x0000002018007986 */ /* 0x0001e8000c10190a */
[----:B------:R-:W3:Y:S04]  /*4f80*/  LDG.E.64 R26, desc[UR10][R26.64] ;  /* 0x0000000a1a1a7981 */ /* 0x000ee8000c1e1b00 */
[----:B---3--:R-:W3:Y:S04]  /*4f90*/  LD.E.64 R30, desc[UR10][R26.64+0x10] ;  /* 0x0000100a1a1e7980 */ /* 0x008ee8000c101b00 */
[----:B------:R-:W4:Y:S01]  /*4fa0*/  LD.E.64 R28, desc[UR10][R26.64+0x8] ;  /* 0x0000080a1a1c7980 */ /* 0x000f22000c101b00 */
[----:B------:R-:W-:Y:S01]  /*4fb0*/  UIADD3 UR20, UPT, UPT, UR20, 0x1, URZ ;  /* 0x0000000114147890 */ /* 0x000fe2000fffe0ff */
[----:B--2---:R-:W-:Y:S01]  /*4fc0*/  DADD R16, R22, R16 ;  /* 0x0000000016107229 */ /* 0x004fe20000000010 */
[----:B------:R-:W-:-:S02]  /*4fd0*/  IMAD.MOV.U32 R0, RZ, RZ, R56 ;  /* 0x000000ffff007224 */ /* 0x000fc400078e0038 */
[----:B------:R-:W-:Y:S01]  /*4fe0*/  UISETP.NE.AND UP0, UPT, UR20, UR8, UPT ;  /* 0x000000081400728c */ /* 0x000fe2000bf05270 */
[----:B------:R-:W-:Y:S01]  /*4ff0*/  IMAD.MOV.U32 R55, RZ, RZ, R32 ;  /* 0x000000ffff377224 */ /* 0x000fe200078e0020 */
[----:B---3--:R-:W-:-:S04]  /*5000*/  ISETP.NE.U32.AND P0, PT, R30, RZ, PT ;  /* 0x000000ff1e00720c */ /* 0x008fc80003f05070 */
[----:B------:R-:W-:Y:S01]  /*5010*/  ISETP.NE.AND.EX P0, PT, R31, RZ, PT, P0 ;  /* 0x000000ff1f00720c */ /* 0x000fe20003f05300 */
[----:B----4-:R0:W-:-:S12]  /*5020*/  ST.E.64 desc[UR10][R28.64+0x10], R30 ;  /* 0x0000101e1c007985 */ /* 0x0101d8000c101b0a */
[----:B------:R0:W-:Y:S01]  /*5030*/  @P0 ST.E.64 desc[UR10][R30.64+0x8], R28 ;  /* 0x0000081c1e000985 */ /* 0x0001e2000c101b0a */
[----:B------:R-:W-:Y:S05]  /*5040*/  BRA.U UP0, `(.L_x_47) ;  /* 0xffffffed00207547 */ /* 0x000fea000b83ffff */
[----:B------:R2:W5:Y:S02]  /*5050*/  LDG.E R55, desc[UR10][R14.64] ;  /* 0x0000000a0e377981 */ /* 0x000564000c1e1900 */
.L_x_22:
[----:B------:R-:W-:-:S04]  /*5060*/  IMAD.U32 R3, RZ, RZ, UR8 ;  /* 0x00000008ff037e24 */ /* 0x000fc8000f8e00ff */
[----:B------:R-:W-:-:S06]  /*5070*/  IMAD.WIDE.U32 R2, R3, 0x4, R14 ;  /* 0x0000000403027825 */ /* 0x000fcc00078e000e */
[----:B------:R-:W4:Y:S01]  /*5080*/  LDG.E R2, desc[UR10][R2.64+-0x4] ;  /* 0xfffffc0a02027981 */ /* 0x000f22000c1e1900 */
[----:B------:R-:W-:Y:S01]  /*5090*/  IMAD.U32 R11, RZ, RZ, UR8 ;  /* 0x00000008ff0b7e24 */ /* 0x000fe2000f8e00ff */
[CC--:B----45:R-:W-:Y:S02]  /*50a0*/  ISETP.GT.AND P0, PT, R2.reuse, R55.reuse, PT ;  /* 0x000000370200720c */ /* 0x0f0fe40003f04270 */
[C---:B------:R-:W-:Y:S02]  /*50b0*/  ISETP.GE.AND P1, PT, R2.reuse, R55, PT ;  /* 0x000000370200720c */ /* 0x040fe40003f26270 */
[----:B------:R-:W-:Y:S02]  /*50c0*/  SEL R0, R55, RZ, P0 ;  /* 0x000000ff37007207 */ /* 0x000fe40000000000 */
[C---:B------:R-:W-:Y:S02]  /*50d0*/  SEL R9, R2.reuse, RZ, !P1 ;  /* 0x000000ff02097207 */ /* 0x040fe40004800000 */
[----:B------:R-:W-:Y:S01]  /*50e0*/  LOP3.LUT R10, RZ, R2, RZ, 0x33, !PT ;  /* 0x00000002ff0a7212 */ /* 0x000fe200078e33ff */
[----:B------:R-:W-:-:S02]  /*50f0*/  IMAD.IADD R2, R2, 0x1, -R55 ;  /* 0x0000000102027824 */ /* 0x000fc400078e0a37 */
[----:B------:R-:W-:Y:S02]  /*5100*/  IMAD.IADD R0, R0, 0x1, R9 ;  /* 0x0000000100007824 */ /* 0x000fe400078e0209 */
[----:B------:R-:W4:Y:S01]  /*5110*/  LDC.64 R8, c[0x0][0x380] ;  /* 0x0000e000ff087b82 */ /* 0x000f220000000a00 */
[----:B------:R-:W-:Y:S01]  /*5120*/  IMAD.IADD R10, R10, 0x1, R55 ;  /* 0x000000010a0a7824 */ /* 0x000fe200078e0237 */
[----:B------:R-:W-:Y:S02]  /*5130*/  SEL R2, R2, RZ, P0 ;  /* 0x000000ff02027207 */ /* 0x000fe40000000000 */
[----:B------:R-:W-:Y:S02]  /*5140*/  LOP3.LUT R4, RZ, R0, RZ, 0x33, !PT ;  /* 0x00000000ff047212 */ /* 0x000fe400078e33ff */
[----:B------:R-:W-:-:S03]  /*5150*/  SEL R3, R10, 0xffffffff, !P1 ;  /* 0xffffffff0a037807 */ /* 0x000fc60004800000 */
[----:B------:R-:W-:Y:S02]  /*5160*/  IMAD R11, R11, 0x2, R4 ;  /* 0x000000020b0b7824 */ /* 0x000fe400078e0204 */
[----:B------:R-:W-:Y:S02]  /*5170*/  IMAD.IADD R2, R2, 0x1, R3 ;  /* 0x0000000102027824 */ /* 0x000fe400078e0203 */
[----:B------:R-:W-:-:S05]  /*5180*/  IMAD R11, R0, R11, RZ ;  /* 0x0000000b000b7224 */ /* 0x000fca00078e02ff */
[----:B------:R-:W-:-:S04]  /*5190*/  LEA.HI R11, R11, R11, RZ, 0x1 ;  /* 0x0000000b0b0b7211 */ /* 0x000fc800078f08ff */
[----:B------:R-:W-:-:S05]  /*51a0*/  LEA.HI.SX32 R3, R11, R2, 0x1f ;  /* 0x000000020b037211 */ /* 0x000fca00078ffaff */
[----:B----4-:R-:W-:-:S06]  /*51b0*/  IMAD.WIDE R2, R3, 0x8, R8 ;  /* 0x0000000803027825 */ /* 0x010fcc00078e0208 */
[----:B------:R-:W4:Y:S01]  /*51c0*/  LDG.E.64 R2, desc[UR10][R2.64] ;  /* 0x0000000a02027981 */ /* 0x000f22000c1e1b00 */
[----:B------:R-:W1:Y:S01]  /*51d0*/  S2UR UR5, SR_CgaCtaId ;  /* 0x00000000000579c3 */ /* 0x000e620000008800 */
[----:B------:R-:W-:Y:S01]  /*51e0*/  UMOV UR4, 0x400 ;  /* 0x0000040000047882 */ /* 0x000fe20000000000 */
[----:B------:R-:W-:Y:S01]  /*51f0*/  ISETP.NE.AND P0, PT, R6, RZ, PT ;  /* 0x000000ff0600720c */ /* 0x000fe20003f05270 */
[----:B------:R-:W-:Y:S01]  /*5200*/  BSSY.RECONVERGENT B0, `(.L_x_48) ;  /* 0x0000053000007945 */ /* 0x000fe20003800200 */
[----:B-1----:R-:W-:-:S06]  /*5210*/  ULEA UR4, UR5, UR4, 0x18 ;  /* 0x0000000405047291 */ /* 0x002fcc000f8ec0ff */
[----:B------:R-:W-:-:S04]  /*5220*/  IMAD.U32 R19, RZ, RZ, UR4 ;  /* 0x00000004ff137e24 */ /* 0x000fc8000f8e00ff */
[----:B------:R-:W-:Y:S01]  /*5230*/  IMAD R21, R6, 0x8, R19 ;  /* 0x0000000806157824 */ /* 0x000fe200078e0213 */
[----:B----4-:R-:W-:-:S07]  /*5240*/  DADD R16, R2, R16 ;  /* 0x0000000002107229 */ /* 0x010fce0000000010 */
[----:B------:R1:W-:Y:S01]  /*5250*/  STS.64 [R21], R16 ;  /* 0x0000001015007388 */ /* 0x0003e20000000a00 */
[----:B------:R-:W-:Y:S06]  /*5260*/  BAR.SYNC.DEFER_BLOCKING 0x0 ;  /* 0x0000000000007b1d */ /* 0x000fec0000010000 */
[----:B------:R-:W-:Y:S05]  /*5270*/  @P0 BRA `(.L_x_49) ;  /* 0x00000004002c0947 */ /* 0x000fea0003800000 */
[----:B------:R-:W-:Y:S01]  /*5280*/  UISETP.GE.U32.AND UP0, UPT, UR12, 0x4, UPT ;  /* 0x000000040c00788c */ /* 0x000fe2000bf06070 */
[----:B------:R-:W-:Y:S01]  /*5290*/  IMAD.MOV.U32 R0, RZ, RZ, RZ ;  /* 0x000000ffff007224 */ /* 0x000fe200078e00ff */
[----:B------:R-:W-:Y:S01]  /*52a0*/  CS2R R2, SRZ ;  /* 0x0000000000027805 */ /* 0x000fe2000001ff00 */
[----:B------:R-:W-:Y:S01]  /*52b0*/  IMAD.MOV.U32 R4, RZ, RZ, RZ ;  /* 0x000000ffff047224 */ /* 0x000fe200078e00ff */
[----:B------:R-:W-:-:S05]  /*52c0*/  ULOP3.LUT UR5, UR12, 0x3, URZ, 0xc0, !UPT ;  /* 0x000000030c057892 */ /* 0x000fca000f8ec0ff */
[----:B------:R-:W-:Y:S07]  /*52d0*/  BRA.U !UP0, `(.L_x_50) ;  /* 0x0000000108b07547 */ /* 0x000fee000b800000 */
[----:B------:R-:W-:Y:S01]  /*52e0*/  ULOP3.LUT UR7, UR12, 0x7fc, URZ, 0xc0, !UPT ;  /* 0x000007fc0c077892 */ /* 0x000fe2000f8ec0ff */
[----:B---3--:R-:W-:Y:S01]  /*52f0*/  IMAD.MOV.U32 R23, RZ, RZ, 0x1 ;  /* 0x00000001ff177424 */ /* 0x008fe200078e00ff */
[----:B------:R-:W-:Y:S01]  /*5300*/  ULOP3.LUT UR4, UR12, 0xfffffffc, URZ, 0xc0, !UPT ;  /* 0xfffffffc0c047892 */ /* 0x000fe2000f8ec0ff */
[----:B------:R-:W-:Y:S01]  /*5310*/  IMAD.MOV.U32 R4, RZ, RZ, RZ ;  /* 0x000000ffff047224 */ /* 0x000fe200078e00ff */
[----:B------:R-:W-:Y:S01]  /*5320*/  CS2R R2, SRZ ;  /* 0x0000000000027805 */ /* 0x000fe2000001ff00 */
[----:B------:R-:W-:Y:S01]  /*5330*/  UMOV UR9, 0x8 ;  /* 0x0000000800097882 */ /* 0x000fe20000000000 */
[----:B------:R-:W-:Y:S01]  /*5340*/  IMAD.U32 R0, RZ, RZ, UR7 ;  /* 0x00000007ff007e24 */ /* 0x000fe2000f8e00ff */
[----:B------:R-:W-:-:S03]  /*5350*/  UIADD3 UR6, UPT, UPT, -UR4, URZ, URZ ;  /* 0x000000ff04067290 */ /* 0x000fc6000fffe1ff */
[----:B------:R-:W-:-:S09]  /*5360*/  UMOV UR4, URZ ;  /* 0x000000ff00047c82 */ /* 0x000fd20008000000 */
.L_x_52:
[----:B------:R-:W-:Y:S01]  /*5370*/  UISETP.NE.AND UP0, UPT, UR9, 0x8, UPT ;  /* 0x000000080900788c */ /* 0x000fe2000bf05270 */
[----:B-1----:R-:W-:-:S05]  /*5380*/  VIADD R16, R19, UR4 ;  /* 0x0000000413107c36 */ /* 0x002fca0008000000 */
[----:B------:R-:W-:Y:S01]  /*5390*/  PLOP3.LUT P0, PT, PT, PT, UP0, 0x80, 0x8 ;  /* 0x000000000008781c */ /* 0x000fe20003f0f008 */
[----:B------:R1:W3:Y:S04]  /*53a0*/  LDS.128 R8, [R16+0x10] ;  /* 0x0000100010087984 */ /* 0x0002e80000000c00 */
[----:B------:R-:W4:Y:S01]  /*53b0*/  @!UP0 S2UR UR8, SR_CgaCtaId ;  /* 0x00000000000889c3 */ /* 0x000f220000008800 */
[----:B------:R-:W-:-:S07]  /*53c0*/  @!UP0 UMOV UR7, 0x400 ;  /* 0x0000040000078882 */ /* 0x000fce0000000000 */
[----:B------:R-:W-:Y:S01]  /*53d0*/  @!P0 IMAD.MOV.U32 R4, RZ, RZ, RZ ;  /* 0x000000ffff048224 */ /* 0x000fe200078e00ff */
[----:B----4-:R-:W-:-:S06]  /*53e0*/  @!UP0 ULEA UR7, UR8, UR7, 0x18 ;  /* 0x0000000708078291 */ /* 0x010fcc000f8ec0ff */
[----:B------:R-:W-:-:S05]  /*53f0*/  @!P0 IMAD.U32 R19, RZ, RZ, UR7 ;  /* 0x00000007ff138e24 */ /* 0x000fca000f8e00ff */
[----:B------:R1:W4:Y:S04]  /*5400*/  LDS.64 R12, [R19+UR9] ;  /* 0x00000009130c7984 */ /* 0x0003280008000a00 */
[----:B------:R1:W0:Y:S01]  /*5410*/  @!P0 LDS.64 R2, [R19] ;  /* 0x0000000013028984 */ /* 0x0002220000000a00 */
[----:B---3--:R-:W-:Y:S05]  /*5420*/  BRA.U !UP0, `(.L_x_51) ;  /* 0x0000000108147547 */ /* 0x008fea000b800000 */
[----:B-1----:R-:W0:Y:S02]  /*5430*/  LDS.64 R16, [R16] ;  /* 0x0000000010107984 */ /* 0x002e240000000a00 */
[----:B0-----:R-:W-:-:S14]  /*5440*/  DSETP.GEU.AND P0, PT, R16, R2, PT ;  /* 0x000000021000722a */ /* 0x001fdc0003f0e000 */
[----:B------:R-:W-:Y:S02]  /*5450*/  @!P0 IMAD.MOV.U32 R2, RZ, RZ, R16 ;  /* 0x000000ffff028224 */ /* 0x000fe400078e0010 */
[----:B------:R-:W-:Y:S02]  /*5460*/  @!P0 IMAD.MOV.U32 R3, RZ, RZ, R17 ;  /* 0x000000ffff038224 */ /* 0x000fe400078e0011 */
[----:B------:R-:W-:-:S07]  /*5470*/  @!P0 VIADD R4, R23, 0xffffffff ;  /* 0xffffffff17048836 */ /* 0x000fce0000000000 */
.L_x_51:
[----:B0---4-:R-:W-:Y:S01]  /*5480*/  DSETP.GEU.AND P0, PT, R12, R2, PT ;  /* 0x000000020c00722a */ /* 0x011fe20003f0e000 */
[----:B------:R-:W-:Y:S02]  /*5490*/  UIADD3 UR6, UPT, UPT, UR6, 0x4, URZ ;  /* 0x0000000406067890 */ /* 0x000fe4000fffe0ff */
[----:B------:R-:W-:Y:S02]  /*54a0*/  UIADD3 UR4, UPT, UPT, UR4, 0x20, URZ ;  /* 0x0000002004047890 */ /* 0x000fe4000fffe0ff */
[----:B------:R-:W-:Y:S01]  /*54b0*/  UISETP.NE.AND UP0, UPT, UR6, URZ, UPT ;  /* 0x000000ff0600728c */ /* 0x000fe2000bf05270 */
[----:B------:R-:W-:Y:S01]  /*54c0*/  FSEL R2, R12, R2, !P0 ;  /* 0x000000020c027208 */ /* 0x000fe20004000000 */
[----:B------:R-:W-:Y:S01]  /*54d0*/  UIADD3 UR9, UPT, UPT, UR9, 0x20, URZ ;  /* 0x0000002009097890 */ /* 0x000fe2000fffe0ff */
[----:B------:R-:W-:Y:S02]  /*54e0*/  FSEL R3, R13, R3, !P0 ;  /* 0x000000030d037208 */ /* 0x000fe40004000000 */
[----:B------:R-:W-:-:S04]  /*54f0*/  SEL R4, R23, R4, !P0 ;  /* 0x0000000417047207 */ /* 0x000fc80004000000 */
[----:B------:R-:W-:-:S06]  /*5500*/  DSETP.GEU.AND P1, PT, R8, R2, PT ;  /* 0x000000020800722a */ /* 0x000fcc0003f2e000 */
[----:B------:R-:W-:Y:S02]  /*5510*/  FSEL R2, R8, R2, !P1 ;  /* 0x0000000208027208 */ /* 0x000fe40004800000 */
[----:B------:R-:W-:-:S06]  /*5520*/  FSEL R3, R9, R3, !P1 ;  /* 0x0000000309037208 */ /* 0x000fcc0004800000 */
[----:B------:R-:W-:Y:S01]  /*5530*/  DSETP.GEU.AND P2, PT, R10, R2, PT ;  /* 0x000000020a00722a */ /* 0x000fe20003f4e000 */
[----:B------:R-:W-:-:S05]  /*5540*/  @!P1 VIADD R4, R23, 0x1 ;  /* 0x0000000117049836 */ /* 0x000fca0000000000 */
[----:B------:R-:W-:Y:S02]  /*5550*/  FSEL R2, R10, R2, !P2 ;  /* 0x000000020a027208 */ /* 0x000fe40005000000 */
[----:B------:R-:W-:-:S06]  /*5560*/  FSEL R3, R11, R3, !P2 ;  /* 0x000000030b037208 */ /* 0x000fcc0005000000 */
[C---:B------:R-:W-:Y:S02]  /*5570*/  @!P2 VIADD R4, R23.reuse, 0x2 ;  /* 0x000000021704a836 */ /* 0x040fe40000000000 */
[----:B------:R-:W-:Y:S01]  /*5580*/  VIADD R23, R23, 0x4 ;  /* 0x0000000417177836 */ /* 0x000fe20000000000 */
[----:B------:R-:W-:Y:S06]  /*5590*/  BRA.U UP0, `(.L_x_52) ;  /* 0xfffffffd00747547 */ /* 0x000fec000b83ffff */
.L_x_50:
[----:B------:R-:W-:-:S09]  /*55a0*/  UISETP.NE.AND UP0, UPT, UR5, URZ, UPT ;  /* 0x000000ff0500728c */ /* 0x000fd2000bf05270 */
[----:B------:R-:W-:Y:S05]  /*55b0*/  BRA.U !UP0, `(.L_x_53) ;  /* 0x00000001084c7547 */ /* 0x000fea000b800000 */
[----:B------:R-:W-:Y:S01]  /*55c0*/  IMAD R6, R0, 0x8, R19 ;  /* 0x0000000800067824 */ /* 0x000fe200078e0213 */
[----:B------:R-:W-:-:S12]  /*55d0*/  UIADD3 UR5, UPT, UPT, -UR5, URZ, URZ ;  /* 0x000000ff05057290 */ /* 0x000fd8000fffe1ff */
.L_x_55:
[----:B------:R-:W-:Y:S01]  /*55e0*/  ISETP.NE.AND P0, PT, R0, RZ, PT ;  /* 0x000000ff0000720c */ /* 0x000fe20003f05270 */
[----:B------:R-:W-:-:S04]  /*55f0*/  UIADD3 UR5, UPT, UPT, UR5, 0x1, URZ ;  /* 0x0000000105057890 */ /* 0x000fc8000fffe0ff */
[----:B------:R-:W-:-:S08]  /*5600*/  UISETP.NE.AND UP0, UPT, UR5, URZ, UPT ;  /* 0x000000ff0500728c */ /* 0x000fd0000bf05270 */
[----:B-1----:R-:W1:Y:S01]  /*5610*/  @!P0 S2R R9, SR_CgaCtaId ;  /* 0x0000000000098919 */ /* 0x002e620000008800 */
[----:B------:R-:W-:Y:S01]  /*5620*/  @!P0 MOV R8, 0x400 ;  /* 0x0000040000088802 */ /* 0x000fe20000000f00 */
[----:B------:R-:W-:-:S03]  /*5630*/  @!P0 IMAD.MOV.U32 R4, RZ, RZ, RZ ;  /* 0x000000ffff048224 */ /* 0x000fc600078e00ff */
[----:B-1----:R-:W-:-:S05]  /*5640*/  @!P0 LEA R19, R9, R8, 0x18 ;  /* 0x0000000809138211 */ /* 0x002fca00078ec0ff */
[----:B----4-:R1:W4:Y:S01]  /*5650*/  @!P0 LDS.64 R2, [R19] ;  /* 0x0000000013028984 */ /* 0x0103220000000a00 */
[----:B------:R-:W-:Y:S05]  /*5660*/  @!P0 BRA `(.L_x_54) ;  /* 0x0000000000148947 */ /* 0x000fea0003800000 */
[----:B------:R-:W4:Y:S02]  /*5670*/  LDS.64 R8, [R6] ;  /* 0x0000000006087984 */ /* 0x000f240000000a00 */
[----:B----4-:R-:W-:-:S14]  /*5680*/  DSETP.GEU.AND P0, PT, R8, R2, PT ;  /* 0x000000020800722a */ /* 0x010fdc0003f0e000 */
[----:B------:R-:W-:Y:S02]  /*5690*/  @!P0 IMAD.MOV.U32 R2, RZ, RZ, R8 ;  /* 0x000000ffff028224 */ /* 0x000fe400078e0008 */
[----:B------:R-:W-:Y:S02]  /*56a0*/  @!P0 IMAD.MOV.U32 R3, RZ, RZ, R9 ;  /* 0x000000ffff038224 */ /* 0x000fe400078e0009 */
[----:B------:R-:W-:-:S07]  /*56b0*/  @!P0 IMAD.MOV.U32 R4, RZ, RZ, R0 ;  /* 0x000000ffff048224 */ /* 0x000fce00078e0000 */
.L_x_54:
[----:B------:R-:W-:Y:S02]  /*56c0*/  VIADD R0, R0, 0x1 ;  /* 0x0000000100007836 */ /* 0x000fe40000000000 */
[----:B------:R-:W-:Y:S01]  /*56d0*/  VIADD R6, R6, 0x8 ;  /* 0x0000000806067836 */ /* 0x000fe20000000000 */
[----:B------:R-:W-:Y:S06]  /*56e0*/  BRA.U UP0, `(.L_x_55) ;  /* 0xfffffffd00bc7547 */ /* 0x000fec000b83ffff */
.L_x_53:
[----:B-1----:R-:W-:-:S05]  /*56f0*/  IMAD R19, R4, 0x8, R19 ;  /* 0x0000000804137824 */ /* 0x002fca00078e0213 */
[----:B----4-:R-:W1:Y:S02]  /*5700*/  LDS.64 R2, [R19] ;  /* 0x0000000013027984 */ /* 0x010e640000000a00 */
[----:B-1----:R-:W-:-:S07]  /*5710*/  DADD R2, -RZ, -R2 ;  /* 0x00000000ff027229 */ /* 0x002fce0000000902 */
[----:B------:R4:W-:Y:S04]  /*5720*/  STS.64 [R19], R2 ;  /* 0x0000000213007388 */ /* 0x0009e80000000a00 */
.L_x_49:
[----:B------:R-:W-:Y:S05]  /*5730*/  BSYNC.RECONVERGENT B0 ;  /* 0x0000000000007941 */ /* 0x000fea0003800200 */
.L_x_48:
[----:B------:R-:W-:Y:S06]  /*5740*/  BAR.SYNC.DEFER_BLOCKING 0x0 ;  /* 0x0000000000007b1d */ /* 0x000fec0000010000 */
[----:B----4-:R-:W4:Y:S02]  /*5750*/  LDS.64 R2, [R21] ;  /* 0x0000000015027984 */ /* 0x010f240000000a00 */
[----:B----4-:R-:W-:-:S14]  /*5760*/  DSETP.GEU.AND P0, PT, R2, RZ, PT ;  /* 0x000000ff0200722a */ /* 0x010fdc0003f0e000 */
[----:B------:R-:W-:Y:S05]  /*5770*/  @P0 EXIT ;  /* 0x000000000000094d */ /* 0x000fea0003800000 */
[----:B------:R-:W4:Y:S01]  /*5780*/  LDC.64 R8, c[0x0][0x3a8] ;  /* 0x0000ea00ff087b82 */ /* 0x000f220000000a00 */
[----:B------:R-:W5:Y:S01]  /*5790*/  LDCU UR4, c[0x0][0x390] ;  /* 0x00007200ff0477ac */ /* 0x000f620008000800 */
[----:B------:R-:W-:Y:S01]  /*57a0*/  DADD R10, -RZ, -R2 ;  /* 0x00000000ff0a7229 */ /* 0x000fe20000000902 */
[----:B------:R-:W-:Y:S01]  /*57b0*/  ISETP.NE.AND P2, PT, RZ, UR13, PT ;  /* 0x0000000dff007c0c */ /* 0x000fe2000bf45270 */
[----:B------:R-:W-:Y:S01]  /*57c0*/  IMAD.MOV.U32 R0, RZ, RZ, RZ ;  /* 0x000000ffff007224 */ /* 0x000fe200078e00ff */
[----:B-----5:R-:W-:Y:S01]  /*57d0*/  UISETP.GE.U32.AND UP0, UPT, UR4, 0x10, UPT ;  /* 0x000000100400788c */ /* 0x020fe2000bf06070 */
[----:B----4-:R-:W-:-:S04]  /*57e0*/  IMAD.WIDE.U32 R2, R7, 0x8, R8 ;  /* 0x0000000807027825 */ /* 0x010fc800078e0008 */
[----:B------:R-:W-:Y:S01]  /*57f0*/  IMAD R7, R7, UR4, RZ ;  /* 0x0000000407077c24 */ /* 0x000fe2000f8e02ff */
[----:B------:R4:W-:Y:S03]  /*5800*/  STG.E.64 desc[UR10][R2.64], R10 ;  /* 0x0000000a02007986 */ /* 0x0009e6000c101b0a */
[----:B------:R-:W-:Y:S05]  /*5810*/  BRA.U !UP0, `(.L_x_56) ;  /* 0x0000000108d87547 */ /* 0x000fea000b800000 */
[----:B----4-:R-:W4:Y:S01]  /*5820*/  LDC.64 R2, c[0x0][0x3b8] ;  /* 0x0000ee00ff027b82 */ /* 0x010f220000000a00 */
[----:B------:R-:W-:-:S04]  /*5830*/  ULOP3.LUT UR6, UR4, 0x7ffffff0, URZ, 0xc0, !UPT ;  /* 0x7ffffff004067892 */ /* 0x000fc8000f8ec0ff */
[----:B------:R-:W-:Y:S02]  /*5840*/  UIADD3 UR5, UPT, UPT, -UR6, URZ, URZ ;  /* 0x000000ff06057290 */ /* 0x000fe4000fffe1ff */
[----:B------:R-:W-:Y:S01]  /*5850*/  IMAD.U32 R0, RZ, RZ, UR6 ;  /* 0x00000006ff007e24 */ /* 0x000fe2000f8e00ff */
[----:B------:R-:W5:Y:S01]  /*5860*/  LDC.64 R8, c[0x0][0x3b0] ;  /* 0x0000ec00ff087b82 */ /* 0x000f620000000a00 */
[----:B----4-:R-:W-:-:S03]  /*5870*/  IMAD.WIDE R2, R5, 0x4, R2 ;  /* 0x0000000405027825 */ /* 0x010fc600078e0202 */
[----:B------:R-:W-:Y:S01]  /*5880*/  IADD3 R6, P0, PT, R2, 0x20, RZ ;  /* 0x0000002002067810 */ /* 0x000fe20007f1e0ff */
[----:B-----5:R-:W-:-:S04]  /*5890*/  IMAD.WIDE.U32 R8, R7, 0x4, R8 ;  /* 0x0000000407087825 */ /* 0x020fc800078e0008 */
[----:B------:R-:W-:Y:S01]  /*58a0*/  IMAD.X R11, RZ, RZ, R3, P0 ;  /* 0x000000ffff0b7224 */ /* 0x000fe200000e0603 */
[----:B------:R-:W-:-:S05]  /*58b0*/  IADD3 R4, P1, PT, R8, 0x20, RZ ;  /* 0x0000002008047810 */ /* 0x000fca0007f3e0ff */
[----:B-1----:R-:W-:-:S08]  /*58c0*/  IMAD.X R21, RZ, RZ, R9, P1 ;  /* 0x000000ffff157224 */ /* 0x002fd000008e0609 */
.L_x_57:
[----:B------:R-:W-:Y:S02]  /*58d0*/  IMAD.MOV.U32 R2, RZ, RZ, R6 ;  /* 0x000000ffff027224 */ /* 0x000fe400078e0006 */
[----:B------:R-:W-:-:S05]  /*58e0*/  IMAD.MOV.U32 R3, RZ, RZ, R11 ;  /* 0x000000ffff037224 */ /* 0x000fca00078e000b */
[----:B----4-:R-:W4:Y:S01]  /*58f0*/  LDG.E R11, desc[UR10][R2.64+-0x20] ;  /* 0xffffe00a020b7981 */ /* 0x010f22000c1e1900 */
[----:B------:R-:W-:Y:S02]  /*5900*/  IMAD.MOV.U32 R8, RZ, RZ, R4 ;  /* 0x000000ffff087224 */ /* 0x000fe400078e0004 */
[----:B------:R-:W-:-:S05]  /*5910*/  IMAD.MOV.U32 R9, RZ, RZ, R21 ;  /* 0x000000ffff097224 */ /* 0x000fca00078e0015 */
[----:B----4-:R1:W-:Y:S04]  /*5920*/  STG.E desc[UR10][R8.64+-0x20], R11 ;  /* 0xffffe00b08007986 */ /* 0x0103e8000c10190a */
[----:B------:R-:W4:Y:S04]  /*5930*/  LDG.E R13, desc[UR10][R2.64+-0x1c] ;  /* 0xffffe40a020d7981 */ /* 0x000f28000c1e1900 */
[----:B----4-:R4:W-:Y:S04]  /*5940*/  STG.E desc[UR10][R8.64+-0x1c], R13 ;  /* 0xffffe40d08007986 */ /* 0x0109e8000c10190a */
[----:B------:R-:W5:Y:S04]  /*5950*/  LDG.E R17, desc[UR10][R2.64+-0x18] ;  /* 0xffffe80a02117981 */ /* 0x000f68000c1e1900 */
[----:B-----5:R5:W-:Y:S04]  /*5960*/  STG.E desc[UR10][R8.64+-0x18], R17 ;  /* 0xffffe81108007986 */ /* 0x020be8000c10190a */
[----:B------:R-:W2:Y:S04]  /*5970*/  LDG.E R19, desc[UR10][R2.64+-0x14] ;  /* 0xffffec0a02137981 */ /* 0x000ea8000c1e1900 */
[----:B--2---:R2:W-:Y:S04]  /*5980*/  STG.E desc[UR10][R8.64+-0x14], R19 ;  /* 0xffffec1308007986 */ /* 0x0045e8000c10190a */
[----:B------:R-:W3:Y:S04]  /*5990*/  LDG.E R21, desc[UR10][R2.64+-0x10] ;  /* 0xfffff00a02157981 */ /* 0x000ee8000c1e1900 */
[----:B---3--:R3:W-:Y:S04]  /*59a0*/  STG.E desc[UR10][R8.64+-0x10], R21 ;  /* 0xfffff01508007986 */ /* 0x0087e8000c10190a */
[----:B------:R-:W4:Y:S04]  /*59b0*/  LDG.E R23, desc[UR10][R2.64+-0xc] ;  /* 0xfffff40a02177981 */ /* 0x000f28000c1e1900 */
[----:B----4-:R4:W-:Y:S04]  /*59c0*/  STG.E desc[UR10][R8.64+-0xc], R23 ;  /* 0xfffff41708007986 */ /* 0x0109e8000c10190a */
[----:B-1----:R-:W5:Y:S04]  /*59d0*/  LDG.E R11, desc[UR10][R2.64+-0x8] ;  /* 0xfffff80a020b7981 */ /* 0x002f68000c1e1900 */
[----:B-----5:R1:W-:Y:S04]  /*59e0*/  STG.E desc[UR10][R8.64+-0x8], R11 ;  /* 0xfffff80b08007986 */ /* 0x0203e8000c10190a */
[----:B------:R-:W5:Y:S04]  /*59f0*/  LDG.E R13, desc[UR10][R2.64+-0x4] ;  /* 0xfffffc0a020d7981 */ /* 0x000f68000c1e1900 */
[----:B-----5:R5:W-:Y:S04]  /*5a00*/  STG.E desc[UR10][R8.64+-0x4], R13 ;  /* 0xfffffc0d08007986 */ /* 0x020be8000c10190a */
[----:B------:R-:W2:Y:S04]  /*5a10*/  LDG.E R17, desc[UR10][R2.64] ;  /* 0x0000000a02117981 */ /* 0x000ea8000c1e1900 */
[----:B--2---:R2:W-:Y:S04]  /*5a20*/  STG.E desc[UR10][R8.64], R17 ;  /* 0x0000001108007986 */ /* 0x0045e8000c10190a */
[----:B------:R-:W3:Y:S04]  /*5a30*/  LDG.E R19, desc[UR10][R2.64+0x4] ;  /* 0x0000040a02137981 */ /* 0x000ee8000c1e1900 */
[----:B---3--:R3:W-:Y:S04]  /*5a40*/  STG.E desc[UR10][R8.64+0x4], R19 ;  /* 0x0000041308007986 */ /* 0x0087e8000c10190a */
[----:B------:R-:W4:Y:S04]  /*5a50*/  LDG.E R21, desc[UR10][R2.64+0x8] ;  /* 0x0000080a02157981 */ /* 0x000f28000c1e1900 */
[----:B----4-:R-:W-:Y:S04]  /*5a60*/  STG.E desc[UR10][R8.64+0x8], R21 ;  /* 0x0000081508007986 */ /* 0x010fe8000c10190a */
[----:B------:R-:W4:Y:S04]  /*5a70*/  LDG.E R23, desc[UR10][R2.64+0xc] ;  /* 0x00000c0a02177981 */ /* 0x000f28000c1e1900 */
[----:B----4-:R-:W-:Y:S04]  /*5a80*/  STG.E desc[UR10][R8.64+0xc], R23 ;  /* 0x00000c1708007986 */ /* 0x010fe8000c10190a */
[----:B-1----:R-:W4:Y:S04]  /*5a90*/  LDG.E R11, desc[UR10][R2.64+0x10] ;  /* 0x0000100a020b7981 */ /* 0x002f28000c1e1900 */
[----:B----4-:R1:W-:Y:S04]  /*5aa0*/  STG.E desc[UR10][R8.64+0x10], R11 ;  /* 0x0000100b08007986 */ /* 0x0103e8000c10190a */
[----:B-----5:R-:W4:Y:S04]  /*5ab0*/  LDG.E R13, desc[UR10][R2.64+0x14] ;  /* 0x0000140a020d7981 */ /* 0x020f28000c1e1900 */
[----:B----4-:R4:W-:Y:S04]  /*5ac0*/  STG.E desc[UR10][R8.64+0x14], R13 ;  /* 0x0000140d08007986 */ /* 0x0109e8000c10190a */
[----:B--2---:R-:W2:Y:S04]  /*5ad0*/  LDG.E R17, desc[UR10][R2.64+0x18] ;  /* 0x0000180a02117981 */ /* 0x004ea8000c1e1900 */
[----:B--2---:R4:W-:Y:S04]  /*5ae0*/  STG.E desc[UR10][R8.64+0x18], R17 ;  /* 0x0000181108007986 */ /* 0x0049e8000c10190a */
[----:B---3--:R-:W2:Y:S01]  /*5af0*/  LDG.E R19, desc[UR10][R2.64+0x1c] ;  /* 0x00001c0a02137981 */ /* 0x008ea2000c1e1900 */
[----:B------:R-:W-:Y:S01]  /*5b00*/  UIADD3 UR5, UPT, UPT, UR5, 0x10, URZ ;  /* 0x0000001005057890 */ /* 0x000fe2000fffe0ff */
[----:B------:R-:W-:-:S02]  /*5b10*/  IADD3 R6, P0, PT, R2, 0x40, RZ ;  /* 0x0000004002067810 */ /* 0x000fc40007f1e0ff */
[----:B------:R-:W-:Y:S01]  /*5b20*/  IADD3 R4, P1, PT, R8, 0x40, RZ ;  /* 0x0000004008047810 */ /* 0x000fe20007f3e0ff */
[----:B------:R-:W-:Y:S02]  /*5b30*/  UISETP.NE.AND UP0, UPT, UR5, URZ, UPT ;  /* 0x000000ff0500728c */ /* 0x000fe4000bf05270 */
[----:B-1----:R-:W-:Y:S02]  /*5b40*/  IMAD.X R11, RZ, RZ, R3, P0 ;  /* 0x000000ffff0b7224 */ /* 0x002fe400000e0603 */
[----:B------:R-:W-:Y:S01]  /*5b50*/  IMAD.X R21, RZ, RZ, R9, P1 ;  /* 0x000000ffff157224 */ /* 0x000fe200008e0609 */
[----:B--2---:R4:W-:Y:S04]  /*5b60*/  STG.E desc[UR10][R8.64+0x1c], R19 ;  /* 0x00001c1308007986 */ /* 0x0049e8000c10190a */
[----:B------:R-:W-:Y:S05]  /*5b70*/  BRA.U UP0, `(.L_x_57) ;  /* 0xfffffffd00547547 */ /* 0x000fea000b83ffff */
.L_x_56:
[----:B------:R-:W-:Y:S05]  /*5b80*/  @!P2 EXIT ;  /* 0x000000000000a94d */ /* 0x000fea0003800000 */
[----:B------:R-:W-:Y:S02]  /*5b90*/  UISETP.GE.U32.AND UP0, UPT, UR13, 0x8, UPT ;  /* 0x000000080d00788c */ /* 0x000fe4000bf06070 */
[----:B------:R-:W-:-:S07]  /*5ba0*/  ULOP3.LUT UR5, UR4, 0x7, URZ, 0xc0, !UPT ;  /* 0x0000000704057892 */ /* 0x000fce000f8ec0ff */
[----:B------:R-:W-:Y:S05]  /*5bb0*/  BRA.U !UP0, `(.L_x_58) ;  /* 0x0000000108687547 */ /* 0x000fea000b800000 */
[----:B----4-:R-:W-:Y:S01]  /*5bc0*/  IMAD.WIDE.U32 R2, R0, 0x4, R14 ;  /* 0x0000000400027825 */ /* 0x010fe200078e000e */
[----:B------:R-:W4:Y:S04]  /*5bd0*/  LDC.64 R8, c[0x0][0x3b0] ;  /* 0x0000ec00ff087b82 */ /* 0x000f280000000a00 */
[----:B------:R-:W5:Y:S01]  /*5be0*/  LDG.E R13, desc[UR10][R2.64] ;  /* 0x0000000a020d7981 */ /* 0x000f62000c1e1900 */
[----:B------:R-:W-:-:S04]  /*5bf0*/  IMAD.IADD R11, R7, 0x1, R0 ;  /* 0x00000001070b7824 */ /* 0x000fc800078e0200 */
[----:B----4-:R-:W-:Y:S02]  /*5c00*/  IMAD.WIDE.U32 R8, R11, 0x4, R8 ;  /* 0x000000040b087825 */ /* 0x010fe400078e0008 */
[----:B------:R-:W4:Y:S03]  /*5c10*/  LDC.64 R10, c[0x0][0x3b0] ;  /* 0x0000ec00ff0a7b82 */ /* 0x000f260000000a00 */
[----:B-----5:R5:W-:Y:S04]  /*5c20*/  STG.E desc[UR10][R8.64], R13 ;  /* 0x0000000d08007986 */ /* 0x020be8000c10190a */
[----:B-1----:R-:W2:Y:S01]  /*5c30*/  LDG.E R17, desc[UR10][R2.64+0x4] ;  /* 0x0000040a02117981 */ /* 0x002ea2000c1e1900 */
[----:B------:R-:W-:-:S05]  /*5c40*/  IADD3 R4, P0, PT, R7, R0, RZ ;  /* 0x0000000007047210 */ /* 0x000fca0007f1e0ff */
[----:B------:R-:W-:Y:S01]  /*5c50*/  IMAD.X R6, RZ, RZ, RZ, P0 ;  /* 0x000000ffff067224 */ /* 0x000fe200000e06ff */
[----:B----4-:R-:W-:-:S04]  /*5c60*/  LEA R10, P0, R4, R10, 0x2 ;  /* 0x0000000a040a7211 */ /* 0x010fc800078010ff */
[----:B------:R-:W-:-:S05]  /*5c70*/  LEA.HI.X R11, R4, R11, R6, 0x2, P0 ;  /* 0x0000000b040b7211 */ /* 0x000fca00000f1406 */
[----:B--2---:R1:W-:Y:S04]  /*5c80*/  STG.E desc[UR10][R10.64+0x4], R17 ;  /* 0x000004110a007986 */ /* 0x0043e8000c10190a */
[----:B------:R-:W2:Y:S04]  /*5c90*/  LDG.E R19, desc[UR10][R2.64+0x8] ;  /* 0x0000080a02137981 */ /* 0x000ea8000c1e1900 */
[----:B--2---:R2:W-:Y:S04]  /*5ca0*/  STG.E desc[UR10][R10.64+0x8], R19 ;  /* 0x000008130a007986 */ /* 0x0045e8000c10190a */
[----:B------:R-:W4:Y:S04]  /*5cb0*/  LDG.E R21, desc[UR10][R2.64+0xc] ;  /* 0x00000c0a02157981 */ /* 0x000f28000c1e1900 */
[----:B----4-:R2:W-:Y:S04]  /*5cc0*/  STG.E desc[UR10][R10.64+0xc], R21 ;  /* 0x00000c150a007986 */ /* 0x0105e8000c10190a */
[----:B-----5:R-:W4:Y:S04]  /*5cd0*/  LDG.E R9, desc[UR10][R2.64+0x10] ;  /* 0x0000100a02097981 */ /* 0x020f28000c1e1900 */
[----:B----4-:R2:W-:Y:S04]  /*5ce0*/  STG.E desc[UR10][R10.64+0x10], R9 ;  /* 0x000010090a007986 */ /* 0x0105e8000c10190a */
[----:B------:R-:W4:Y:S04]  /*5cf0*/  LDG.E R13, desc[UR10][R2.64+0x14] ;  /* 0x0000140a020d7981 */ /* 0x000f28000c1e1900 */
[----:B----4-:R2:W-:Y:S04]  /*5d00*/  STG.E desc[UR10][R10.64+0x14], R13 ;  /* 0x0000140d0a007986 */ /* 0x0105e8000c10190a */
[----:B---3--:R-:W3:Y:S04]  /*5d10*/  LDG.E R23, desc[UR10][R2.64+0x18] ;  /* 0x0000180a02177981 */ /* 0x008ee8000c1e1900 */
[----:B---3--:R2:W-:Y:S04]  /*5d20*/  STG.E desc[UR10][R10.64+0x18], R23 ;  /* 0x000018170a007986 */ /* 0x0085e8000c10190a */
[----:B-1----:R-:W3:Y:S01]  /*5d30*/  LDG.E R17, desc[UR10][R2.64+0x1c] ;  /* 0x00001c0a02117981 */ /* 0x002ee2000c1e1900 */
[----:B------:R-:W-:-:S03]  /*5d40*/  VIADD R0, R0, 0x8 ;  /* 0x0000000800007836 */ /* 0x000fc60000000000 */
[----:B---3--:R2:W-:Y:S04]  /*5d50*/  STG.E desc[UR10][R10.64+0x1c], R17 ;  /* 0x00001c110a007986 */ /* 0x0085e8000c10190a */
.L_x_58:
[----:B------:R-:W-:-:S13]  /*5d60*/  ISETP.NE.AND P0, PT, RZ, UR5, PT ;  /* 0x00000005ff007c0c */ /* 0x000fda000bf05270 */
[----:B------:R-:W-:Y:S05]  /*5d70*/  @!P0 EXIT ;  /* 0x000000000000894d */ /* 0x000fea0003800000 */
[----:B------:R-:W-:Y:S02]  /*5d80*/  UISETP.GE.U32.AND UP0, UPT, UR5, 0x4, UPT ;  /* 0x000000040500788c */ /* 0x000fe4000bf06070 */
[----:B------:R-:W-:-:S07]  /*5d90*/  ULOP3.LUT UR4, UR4, 0x3, URZ, 0xc0, !UPT ;  /* 0x0000000304047892 */ /* 0x000fce000f8ec0ff */
[----:B------:R-:W-:Y:S05]  /*5da0*/  BRA.U !UP0, `(.L_x_59) ;  /* 0x0000000108487547 */ /* 0x000fea000b800000 */
[----:B--23--:R-:W-:Y:S01]  /*5db0*/  IMAD.WIDE.U32 R14, R0, 0x4, R14 ;  /* 0x00000004000e7825 */ /* 0x00cfe200078e000e */
[----:B----4-:R-:W2:Y:S04]  /*5dc0*/  LDC.64 R2, c[0x0][0x3b0] ;  /* 0x0000ec00ff027b82 */ /* 0x010ea80000000a00 */
[----:B------:R-:W3:Y:S01]  /*5dd0*/  LDG.E R11, desc[UR10][R14.64] ;  /* 0x0000000a0e0b7981 */ /* 0x000ee2000c1e1900 */
[----:B------:R-:W-:-:S04]  /*5de0*/  IMAD.IADD R9, R7, 0x1, R0 ;  /* 0x0000000107097824 */ /* 0x000fc800078e0200 */
[----:B--2---:R-:W-:Y:S02]  /*5df0*/  IMAD.WIDE.U32 R2, R9, 0x4, R2 ;  /* 0x0000000409027825 */ /* 0x004fe400078e0002 */
[----:B------:R-:W2:Y:S03]  /*5e00*/  LDC.64 R8, c[0x0][0x3b0] ;  /* 0x0000ec00ff087b82 */ /* 0x000ea60000000a00 */
[----:B---3--:R3:W-:Y:S04]  /*5e10*/  STG.E desc[UR10][R2.64], R11 ;  /* 0x0000000b02007986 */ /* 0x0087e8000c10190a */
[----:B------:R-:W4:Y:S01]  /*5e20*/  LDG.E R13, desc[UR10][R14.64+0x4] ;  /* 0x0000040a0e0d7981 */ /* 0x000f22000c1e1900 */
[----:B------:R-:W-:-:S05]  /*5e30*/  IADD3 R4, P0, PT, R7, R0, RZ ;  /* 0x0000000007047210 */ /* 0x000fca0007f1e0ff */
[----:B------:R-:W-:Y:S01]  /*5e40*/  IMAD.X R6, RZ, RZ, RZ, P0 ;  /* 0x000000ffff067224 */ /* 0x000fe200000e06ff */
[----:B--2---:R-:W-:-:S04]  /*5e50*/  LEA R8, P0, R4, R8, 0x2 ;  /* 0x0000000804087211 */ /* 0x004fc800078010ff */
[----:B------:R-:W-:-:S05]  /*5e60*/  LEA.HI.X R9, R4, R9, R6, 0x2, P0 ;  /* 0x0000000904097211 */ /* 0x000fca00000f1406 */
[----:B----4-:R3:W-:Y:S04]  /*5e70*/  STG.E desc[UR10][R8.64+0x4], R13 ;  /* 0x0000040d08007986 */ /* 0x0107e8000c10190a */
[----:B-1----:R-:W2:Y:S04]  /*5e80*/  LDG.E R17, desc[UR10][R14.64+0x8] ;  /* 0x0000080a0e117981 */ /* 0x002ea8000c1e1900 */
[----:B--2---:R3:W-:Y:S04]  /*5e90*/  STG.E desc[UR10][R8.64+0x8], R17 ;  /* 0x0000081108007986 */ /* 0x0047e8000c10190a */
[----:B------:R-:W2:Y:S01]  /*5ea0*/  LDG.E R19, desc[UR10][R14.64+0xc] ;  /* 0x00000c0a0e137981 */ /* 0x000ea2000c1e1900 */
[----:B------:R-:W-:-:S03]  /*5eb0*/  VIADD R0, R0, 0x4 ;  /* 0x0000000400007836 */ /* 0x000fc60000000000 */
[----:B--2---:R3:W-:Y:S04]  /*5ec0*/  STG.E desc[UR10][R8.64+0xc], R19 ;  /* 0x00000c1308007986 */ /* 0x0047e8000c10190a */
.L_x_59:
[----:B------:R-:W-:-:S13]  /*5ed0*/  ISETP.NE.AND P0, PT, RZ, UR4, PT ;  /* 0x00000004ff007c0c */ /* 0x000fda000bf05270 */
[----:B------:R-:W-:Y:S05]  /*5ee0*/  @!P0 EXIT ;  /* 0x000000000000894d */ /* 0x000fea0003800000 */
[----:B--234-:R-:W2:Y:S01]  /*5ef0*/  LDC.64 R8, c[0x0][0x3b0] ;  /* 0x0000ec00ff087b82 */ /* 0x01cea20000000a00 */
[----:B------:R-:W3:Y:S01]  /*5f00*/  LDCU.64 UR6, c[0x0][0x3b8] ;  /* 0x00007700ff0677ac */ /* 0x000ee20008000a00 */
[----:B------:R-:W-:Y:S01]  /*5f10*/  IMAD.WIDE.U32 R2, R0, 0x4, RZ ;  /* 0x0000000400027825 */ /* 0x000fe200078e00ff */
[----:B------:R-:W-:-:S03]  /*5f20*/  UIADD3 UR4, UPT, UPT, -UR4, URZ, URZ ;  /* 0x000000ff04047290 */ /* 0x000fc6000fffe1ff */
[----:B------:R-:W-:Y:S02]  /*5f30*/  IMAD.IADD R7, R7, 0x1, R0 ;  /* 0x0000000107077824 */ /* 0x000fe400078e0200 */
[----:B------:R-:W-:-:S03]  /*5f40*/  IMAD.WIDE R4, R5, 0x4, R2 ;  /* 0x0000000405047825 */ /* 0x000fc600078e0202 */
[----:B---3--:R-:W-:Y:S01]  /*5f50*/  IADD3 R0, P0, PT, R4, UR6, RZ ;  /* 0x0000000604007c10 */ /* 0x008fe2000ff1e0ff */
[----:B--2---:R-:W-:-:S03]  /*5f60*/  IMAD.WIDE.U32 R2, R7, 0x4, R8 ;  /* 0x0000000407027825 */ /* 0x004fc600078e0008 */
[----:B------:R-:W-:Y:S01]  /*5f70*/  IADD3.X R7, PT, PT, R5, UR7, RZ, P0, !PT ;  /* 0x0000000705077c10 */ /* 0x000fe200087fe4ff */
[----:B------:R-:W-:Y:S02]  /*5f80*/  IMAD.MOV.U32 R4, RZ, RZ, R2 ;  /* 0x000000ffff047224 */ /* 0x000fe400078e0002 */
[----:B------:R-:W-:-:S07]  /*5f90*/  IMAD.MOV.U32 R9, RZ, RZ, R3 ;  /* 0x000000ffff097224 */ /* 0x000fce00078e0003 */
.L_x_60:
[----:B--2---:R-:W-:Y:S02]  /*5fa0*/  IMAD.MOV.U32 R2, RZ, RZ, R0 ;  /* 0x000000ffff027224 */ /* 0x004fe400078e0000 */
[----:B------:R-:W-:-:S05]  /*5fb0*/  IMAD.MOV.U32 R3, RZ, RZ, R7 ;  /* 0x000000ffff037224 */ /* 0x000fca00078e0007 */
[----:B------:R2:W3:Y:S01]  /*5fc0*/  LDG.E R5, desc[UR10][R2.64] ;  /* 0x0000000a02057981 */ /* 0x0004e2000c1e1900 */
[----:B------:R-:W-:Y:S01]  /*5fd0*/  UIADD3 UR4, UPT, UPT, UR4, 0x1, URZ ;  /* 0x0000000104047890 */ /* 0x000fe2000fffe0ff */
[----:B------:R-:W-:-:S03]  /*5fe0*/  IADD3 R0, P1, PT, R0, 0x4, RZ ;  /* 0x0000000400007810 */ /* 0x000fc60007f3e0ff */
[----:B------:R-:W-:Y:S02]  /*5ff0*/  UISETP.NE.AND UP0, UPT, UR4, URZ, UPT ;  /* 0x000000ff0400728c */ /* 0x000fe4000bf05270 */
[----:B------:R-:W-:Y:S02]  /*6000*/  IMAD.X R7, RZ, RZ, R7, P1 ;  /* 0x000000ffff077224 */ /* 0x000fe400008e0607 */
[----:B--2---:R-:W-:Y:S01]  /*6010*/  IMAD.MOV.U32 R2, RZ, RZ, R4 ;  /* 0x000000ffff027224 */ /* 0x004fe200078e0004 */
[----:B------:R-:W-:Y:S01]  /*6020*/  IADD3 R4, P0, PT, R4, 0x4, RZ ;  /* 0x0000000404047810 */ /* 0x000fe20007f1e0ff */
[----:B------:R-:W-:-:S04]  /*6030*/  IMAD.MOV.U32 R3, RZ, RZ, R9 ;  /* 0x000000ffff037224 */ /* 0x000fc800078e0009 */
[----:B------:R-:W-:Y:S01]  /*6040*/  IMAD.X R9, RZ, RZ, R9, P0 ;  /* 0x000000ffff097224 */ /* 0x000fe200000e0609 */
[----:B---3--:R2:W-:Y:S01]  /*6050*/  STG.E desc[UR10][R2.64], R5 ;  /* 0x0000000502007986 */ /* 0x0085e2000c10190a */
[----:B------:R-:W-:Y:S06]  /*6060*/  BRA.U UP0, `(.L_x_60) ;  /* 0xfffffffd00cc7547 */ /* 0x000fec000b83ffff */
[----:B------:R-:W-:Y:S05]  /*6070*/  EXIT ;  /* 0x000000000000794d */ /* 0x000fea0003800000 */
        .weak           $__internal_0_$__cuda_sm20_dblrcp_rn_slowpath_v3
        .type           $__internal_0_$__cuda_sm20_dblrcp_rn_slowpath_v3,@function
        .size           $__internal_0_$__cuda_sm20_dblrcp_rn_slowpath_v3,($__internal_1_$__cuda_sm20_div_rn_f64_full - $__internal_0_$__cuda_sm20_dblrcp_rn_slowpath_v3)
$__internal_0_$__cuda_sm20_dblrcp_rn_slowpath_v3:
[----:B------:R-:W-:Y:S01]  /*6080*/  DSETP.GTU.AND P0, PT, |R28|, +INF , PT ;  /* 0x7ff000001c00742a */ /* 0x000fe20003f0c200 */
[----:B------:R-:W-:-:S13]  /*6090*/  BSSY.RECONVERGENT B2, `(.L_x_61) ;  /* 0x0000023000027945 */ /* 0x000fda0003800200 */
[----:B------:R-:W-:Y:S05]  /*60a0*/  @P0 BRA `(.L_x_62) ;  /* 0x00000000007c0947 */ /* 0x000fea0003800000 */
[----:B------:R-:W-:-:S05]  /*60b0*/  LOP3.LUT R33, R29, 0x7fffffff, RZ, 0xc0, !PT ;  /* 0x7fffffff1d217812 */ /* 0x000fca00078ec0ff */
[----:B------:R-:W-:-:S05]  /*60c0*/  VIADD R34, R33, 0xffffffff ;  /* 0xffffffff21227836 */ /* 0x000fca0000000000 */
[----:B------:R-:W-:-:S13]  /*60d0*/  ISETP.GE.U32.AND P0, PT, R34, 0x7fefffff, PT ;  /* 0x7fefffff2200780c */ /* 0x000fda0003f06070 */
[----:B------:R-:W-:Y:S01]  /*60e0*/  @P0 LOP3.LUT R35, R29, 0x7ff00000, RZ, 0x3c, !PT ;  /* 0x7ff000001d230812 */ /* 0x000fe200078e3cff */
[----:B------:R-:W-:Y:S01]  /*60f0*/  @P0 IMAD.MOV.U32 R34, RZ, RZ, RZ ;  /* 0x000000ffff220224 */ /* 0x000fe200078e00ff */
[----:B------:R-:W-:Y:S06]  /*6100*/  @P0 BRA `(.L_x_63) ;  /* 0x00000000006c0947 */ /* 0x000fec0003800000 */
[----:B------:R-:W-:-:S13]  /*6110*/  ISETP.GE.U32.AND P0, PT, R33, 0x1000001, PT ;  /* 0x010000012100780c */ /* 0x000fda0003f06070 */
[----:B------:R-:W-:Y:S05]  /*6120*/  @!P0 BRA `(.L_x_64) ;  /* 0x0000000000348947 */ /* 0x000fea0003800000 */
[----:B------:R-:W-:Y:S02]  /*6130*/  VIADD R35, R29, 0xc0200000 ;  /* 0xc02000001d237836 */ /* 0x000fe40000000000 */
[----:B------:R-:W-:Y:S02]  /*6140*/  IMAD.MOV.U32 R34, RZ, RZ, R28 ;  /* 0x000000ffff227224 */ /* 0x000fe400078e001c */
[----:B------:R-:W0:Y:S04]  /*6150*/  MUFU.RCP64H R37, R35 ;  /* 0x0000002300257308 */ /* 0x000e280000001800 */
[----:B0-----:R-:W-:-:S08]  /*6160*/  DFMA R38, -R34, R36, 1 ;  /* 0x3ff000002226742b */ /* 0x001fd00000000124 */
[----:B------:R-:W-:-:S08]  /*6170*/  DFMA R38, R38, R38, R38 ;  /* 0x000000262626722b */ /* 0x000fd00000000026 */
[----:B------:R-:W-:-:S08]  /*6180*/  DFMA R38, R36, R38, R36 ;  /* 0x000000262426722b */ /* 0x000fd00000000024 */
[----:B------:R-:W-:-:S08]  /*6190*/  DFMA R36, -R34, R38, 1 ;  /* 0x3ff000002224742b */ /* 0x000fd00000000126 */
[----:B------:R-:W-:-:S08]  /*61a0*/  DFMA R36, R38, R36, R38 ;  /* 0x000000242624722b */ /* 0x000fd00000000026 */
[----:B------:R-:W-:-:S08]  /*61b0*/  DMUL R36, R36, 2.2250738585072013831e-308 ;  /* 0x0010000024247828 */ /* 0x000fd00000000000 */
[----:B------:R-:W-:-:S08]  /*61c0*/  DFMA R28, -R28, R36, 1 ;  /* 0x3ff000001c1c742b */ /* 0x000fd00000000124 */
[----:B------:R-:W-:-:S08]  /*61d0*/  DFMA R28, R28, R28, R28 ;  /* 0x0000001c1c1c722b */ /* 0x000fd0000000001c */
[----:B------:R-:W-:Y:S01]  /*61e0*/  DFMA R34, R36, R28, R36 ;  /* 0x0000001c2422722b */ /* 0x000fe20000000024 */
[----:B------:R-:W-:Y:S10]  /*61f0*/  BRA `(.L_x_63) ;  /* 0x0000000000307947 */ /* 0x000ff40003800000 */
.L_x_64:
[----:B------:R-:W-:Y:S01]  /*6200*/  DMUL R28, R28, 8.11296384146066816958e+31 ;  /* 0x469000001c1c7828 */ /* 0x000fe20000000000 */
[----:B------:R-:W-:-:S05]  /*6210*/  IMAD.MOV.U32 R34, RZ, RZ, R36 ;  /* 0x000000ffff227224 */ /* 0x000fca00078e0024 */
[----:B------:R-:W0:Y:S02]  /*6220*/  MUFU.RCP64H R35, R29 ;  /* 0x0000001d00237308 */ /* 0x000e240000001800 */
[----:B0-----:R-:W-:-:S08]  /*6230*/  DFMA R36, -R28, R34, 1 ;  /* 0x3ff000001c24742b */ /* 0x001fd00000000122 */
[----:B------:R-:W-:-:S08]  /*6240*/  DFMA R36, R36, R36, R36 ;  /* 0x000000242424722b */ /* 0x000fd00000000024 */
[----:B------:R-:W-:-:S08]  /*6250*/  DFMA R36, R34, R36, R34 ;  /* 0x000000242224722b */ /* 0x000fd00000000022 */
[----:B------:R-:W-:-:S08]  /*6260*/  DFMA R34, -R28, R36, 1 ;  /* 0x3ff000001c22742b */ /* 0x000fd00000000124 */
[----:B------:R-:W-:-:S08]  /*6270*/  DFMA R34, R36, R34, R36 ;  /* 0x000000222422722b */ /* 0x000fd00000000024 */
[----:B------:R-:W-:Y:S01]  /*6280*/  DMUL R34, R34, 8.11296384146066816958e+31 ;  /* 0x4690000022227828 */ /* 0x000fe20000000000 */
[----:B------:R-:W-:Y:S10]  /*6290*/  BRA `(.L_x_63) ;  /* 0x0000000000087947 */ /* 0x000ff40003800000 */
.L_x_62:
[----:B------:R-:W-:Y:S01]  /*62a0*/  LOP3.LUT R35, R29, 0x80000, RZ, 0xfc, !PT ;  /* 0x000800001d237812 */ /* 0x000fe200078efcff */
[----:B------:R-:W-:-:S07]  /*62b0*/  IMAD.MOV.U32 R34, RZ, RZ, R28 ;  /* 0x000000ffff227224 */ /* 0x000fce00078e001c */
.L_x_63:
[----:B------:R-:W-:Y:S05]  /*62c0*/  BSYNC.RECONVERGENT B2 ;  /* 0x0000000000027941 */ /* 0x000fea0003800200 */
.L_x_61:
[----:B------:R-:W-:-:S04]  /*62d0*/  IMAD.MOV.U32 R33, RZ, RZ, 0x0 ;  /* 0x00000000ff217424 */ /* 0x000fc800078e00ff */
[----:B------:R-:W-:Y:S05]  /*62e0*/  RET.REL.NODEC R32 `(_Z10ACO_kernelPdS_iddS_PiS0_PP8NodeListS2_S2_S0_S_) ;  /* 0xffffff9c20447950 */ /* 0x000fea0003c3ffff */
        .weak           $__internal_1_$__cuda_sm20_div_rn_f64_full
        .type           $__internal_1_$__cuda_sm20_div_rn_f64_full,@function
        .size           $__internal_1_$__cuda_sm20_div_rn_f64_full,($_Z10ACO_kernelPdS_iddS_PiS0_PP8NodeListS2_S2_S0_S_$__internal_accurate_pow - $__internal_1_$__cuda_sm20_div_rn_f64_full)
$__internal_1_$__cuda_sm20_div_rn_f64_full:
[C---:B------:R-:W-:Y:S01]  /*62f0*/  FSETP.GEU.AND P0, PT, |R33|.reuse, 1.469367938527859385e-39, PT ;  /* 0x001000002100780b */ /* 0x040fe20003f0e200 */
[----:B------:R-:W-:Y:S01]  /*6300*/  IMAD.MOV.U32 R38, RZ, RZ, 0x1 ;  /* 0x00000001ff267424 */ /* 0x000fe200078e00ff */
[----:B------:R-:W-:Y:S01]  /*6310*/  LOP3.LUT R24, R33, 0x800fffff, RZ, 0xc0, !PT ;  /* 0x800fffff21187812 */ /* 0x000fe200078ec0ff */
[----:B------:R-:W-:Y:S01]  /*6320*/  IMAD.MOV.U32 R45, RZ, RZ, 0x1ca00000 ;  /* 0x1ca00000ff2d7424 */ /* 0x000fe200078e00ff */
[C---:B------:R-:W-:Y:S01]  /*6330*/  FSETP.GEU.AND P5, PT, |R35|.reuse, 1.469367938527859385e-39, PT ;  /* 0x001000002300780b */ /* 0x040fe20003fae200 */
[----:B------:R-:W-:Y:S01]  /*6340*/  BSSY.RECONVERGENT B2, `(.L_x_65) ;  /* 0x0000052000027945 */ /* 0x000fe20003800200 */
[----:B------:R-:W-:Y:S01]  /*6350*/  LOP3.LUT R25, R24, 0x3ff00000, RZ, 0xfc, !PT ;  /* 0x3ff0000018197812 */ /* 0x000fe200078efcff */
[----:B------:R-:W-:Y:S01]  /*6360*/  IMAD.MOV.U32 R24, RZ, RZ, R32 ;  /* 0x000000ffff187224 */ /* 0x000fe200078e0020 */
[----:B------:R-:W-:Y:S02]  /*6370*/  LOP3.LUT R46, R35, 0x7ff00000, RZ, 0xc0, !PT ;  /* 0x7ff00000232e7812 */ /* 0x000fe400078ec0ff */
[----:B------:R-:W-:-:S03]  /*6380*/  LOP3.LUT R47, R33, 0x7ff00000, RZ, 0xc0, !PT ;  /* 0x7ff00000212f7812 */ /* 0x000fc600078ec0ff */
[----:B------:R-:W-:Y:S01]  /*6390*/  @!P0 DMUL R24, R32, 8.98846567431157953865e+307 ;  /* 0x7fe0000020188828 */ /* 0x000fe20000000000 */
[C---:B------:R-:W-:Y:S01]  /*63a0*/  ISETP.GE.U32.AND P2, PT, R46.reuse, R47, PT ;  /* 0x0000002f2e00720c */ /* 0x040fe20003f46070 */
[----:B------:R-:W-:Y:S02]  /*63b0*/  IMAD.MOV.U32 R48, RZ, RZ, R46 ;  /* 0x000000ffff307224 */ /* 0x000fe400078e002e */
[----:B------:R-:W-:Y:S02]  /*63c0*/  @!P5 LOP3.LUT R41, R33, 0x7ff00000, RZ, 0xc0, !PT ;  /* 0x7ff000002129d812 */ /* 0x000fe400078ec0ff */
[----:B------:R-:W0:Y:S02]  /*63d0*/  MUFU.RCP64H R39, R25 ;  /* 0x0000001900277308 */ /* 0x000e240000001800 */
[----:B------:R-:W-:Y:S02]  /*63e0*/  @!P5 ISETP.GE.U32.AND P6, PT, R46, R41, PT ;  /* 0x000000292e00d20c */ /* 0x000fe40003fc6070 */
[----:B------:R-:W-:-:S02]  /*63f0*/  @!P0 LOP3.LUT R47, R25, 0x7ff00000, RZ, 0xc0, !PT ;  /* 0x7ff00000192f8812 */ /* 0x000fc400078ec0ff */
[----:B------:R-:W-:-:S03]  /*6400*/  @!P5 SEL R41, R45, 0x63400000, !P6 ;  /* 0x634000002d29d807 */ /* 0x000fc60007000000 */
[----:B------:R-:W-:Y:S01]  /*6410*/  VIADD R50, R47, 0xffffffff ;  /* 0xffffffff2f327836 */ /* 0x000fe20000000000 */
[----:B------:R-:W-:-:S04]  /*6420*/  @!P5 LOP3.LUT R42, R41, 0x80000000, R35, 0xf8, !PT ;  /* 0x80000000292ad812 */ /* 0x000fc800078ef823 */
[----:B------:R-:W-:Y:S01]  /*6430*/  @!P5 LOP3.LUT R43, R42, 0x100000, RZ, 0xfc, !PT ;  /* 0x001000002a2bd812 */ /* 0x000fe200078efcff */
[----:B------:R-:W-:Y:S01]  /*6440*/  @!P5 IMAD.MOV.U32 R42, RZ, RZ, RZ ;  /* 0x000000ffff2ad224 */ /* 0x000fe200078e00ff */
[----:B0-----:R-:W-:-:S08]  /*6450*/  DFMA R36, R38, -R24, 1 ;  /* 0x3ff000002624742b */ /* 0x001fd00000000818 */
[----:B------:R-:W-:-:S08]  /*6460*/  DFMA R36, R36, R36, R36 ;  /* 0x000000242424722b */ /* 0x000fd00000000024 */
[----:B------:R-:W-:Y:S01]  /*6470*/  DFMA R38, R38, R36, R38 ;  /* 0x000000242626722b */ /* 0x000fe20000000026 */
[----:B------:R-:W-:Y:S01]  /*6480*/  SEL R37, R45, 0x63400000, !P2 ;  /* 0x634000002d257807 */ /* 0x000fe20005000000 */
[----:B------:R-:W-:-:S03]  /*6490*/  IMAD.MOV.U32 R36, RZ, RZ, R34 ;  /* 0x000000ffff247224 */ /* 0x000fc600078e0022 */
[----:B------:R-:W-:-:S03]  /*64a0*/  LOP3.LUT R37, R37, 0x800fffff, R35, 0xf8, !PT ;  /* 0x800fffff25257812 */ /* 0x000fc600078ef823 */
[----:B------:R-:W-:-:S03]  /*64b0*/  DFMA R40, R38, -R24, 1 ;  /* 0x3ff000002628742b */ /* 0x000fc60000000818 */
[----:B------:R-:W-:-:S05]  /*64c0*/  @!P5 DFMA R36, R36, 2, -R42 ;  /* 0x400000002424d82b */ /* 0x000fca000000082a */
[----:B------:R-:W-:-:S05]  /*64d0*/  DFMA R40, R38, R40, R38 ;  /* 0x000000282628722b */ /* 0x000fca0000000026 */
[----:B------:R-:W-:-:S03]  /*64e0*/  @!P5 LOP3.LUT R48, R37, 0x7ff00000, RZ, 0xc0, !PT ;  /* 0x7ff000002530d812 */ /* 0x000fc600078ec0ff */
[----:B------:R-:W-:Y:S02]  /*64f0*/  DMUL R38, R40, R36 ;  /* 0x0000002428267228 */ /* 0x000fe40000000000 */
[----:B------:R-:W-:-:S05]  /*6500*/  VIADD R49, R48, 0xffffffff ;  /* 0xffffffff30317836 */ /* 0x000fca0000000000 */
[----:B------:R-:W-:Y:S01]  /*6510*/  ISETP.GT.U32.AND P0, PT, R49, 0x7feffffe, PT ;  /* 0x7feffffe3100780c */ /* 0x000fe20003f04070 */
[----:B------:R-:W-:-:S03]  /*6520*/  DFMA R42, R38, -R24, R36 ;  /* 0x80000018262a722b */ /* 0x000fc60000000024 */
[----:B------:R-:W-:-:S05]  /*6530*/  ISETP.GT.U32.OR P0, PT, R50, 0x7feffffe, P0 ;  /* 0x7feffffe3200780c */ /* 0x000fca0000704470 */
[----:B------:R-:W-:-:S08]  /*6540*/  DFMA R42, R40, R42, R38 ;  /* 0x0000002a282a722b */ /* 0x000fd00000000026 */
[----:B------:R-:W-:Y:S05]  /*6550*/  @P0 BRA `(.L_x_66) ;  /* 0x00000000006c0947 */ /* 0x000fea0003800000 */
[----:B------:R-:W-:-:S04]  /*6560*/  LOP3.LUT R35, R33, 0x7ff00000, RZ, 0xc0, !PT ;  /* 0x7ff0000021237812 */ /* 0x000fc800078ec0ff */
[CC--:B------:R-:W-:Y:S02]  /*6570*/  VIADDMNMX R34, R46.reuse, -R35.reuse, 0xb9600000, !PT ;  /* 0xb96000002e227446 */ /* 0x0c0fe40007800923 */
[----:B------:R-:W-:Y:S02]  /*6580*/  ISETP.GE.U32.AND P0, PT, R46, R35, PT ;  /* 0x000000232e00720c */ /* 0x000fe40003f06070 */
[----:B------:R-:W-:Y:S02]  /*6590*/  VIMNMX R34, PT, PT, R34, 0x46a00000, PT ;  /* 0x46a0000022227848 */ /* 0x000fe40003fe0100 */
[----:B------:R-:W-:-:S05]  /*65a0*/  SEL R45, R45, 0x63400000, !P0 ;  /* 0x634000002d2d7807 */ /* 0x000fca0004000000 */
[----:B------:R-:W-:Y:S02]  /*65b0*/  IMAD.IADD R40, R34, 0x1, -R45 ;  /* 0x0000000122287824 */ /* 0x000fe400078e0a2d */
[----:B------:R-:W-:Y:S02]  /*65c0*/  IMAD.MOV.U32 R34, RZ, RZ, RZ ;  /* 0x000000ffff227224 */ /* 0x000fe400078e00ff */
[----:B------:R-:W-:-:S06]  /*65d0*/  VIADD R35, R40, 0x7fe00000 ;  /* 0x7fe0000028237836 */ /* 0x000fcc0000000000 */
[----:B------:R-:W-:-:S10]  /*65e0*/  DMUL R38, R42, R34 ;  /* 0x000000222a267228 */ /* 0x000fd40000000000 */
[----:B------:R-:W-:-:S13]  /*65f0*/  FSETP.GTU.AND P0, PT, |R39|, 1.469367938527859385e-39, PT ;  /* 0x001000002700780b */ /* 0x000fda0003f0c200 */
[----:B------:R-:W-:Y:S05]  /*6600*/  @P0 BRA `(.L_x_67) ;  /* 0x0000000000940947 */ /* 0x000fea0003800000 */
[----:B------:R-:W-:Y:S01]  /*6610*/  DFMA R24, R42, -R24, R36 ;  /* 0x800000182a18722b */ /* 0x000fe20000000024 */
[----:B------:R-:W-:-:S09]  /*6620*/  IMAD.MOV.U32 R34, RZ, RZ, RZ ;  /* 0x000000ffff227224 */ /* 0x000fd200078e00ff */
[C---:B------:R-:W-:Y:S02]  /*6630*/  FSETP.NEU.AND P0, PT, R25.reuse, RZ, PT ;  /* 0x000000ff1900720b */ /* 0x040fe40003f0d000 */
[----:B------:R-:W-:-:S04]  /*6640*/  LOP3.LUT R33, R25, 0x80000000, R33, 0x48, !PT ;  /* 0x8000000019217812 */ /* 0x000fc800078e4821 */
[----:B------:R-:W-:-:S07]  /*6650*/  LOP3.LUT R35, R33, R35, RZ, 0xfc, !PT ;  /* 0x0000002321237212 */ /* 0x000fce00078efcff */
[----:B------:R-:W-:Y:S05]  /*6660*/  @!P0 BRA `(.L_x_67) ;  /* 0x00000000007c8947 */ /* 0x000fea0003800000 */
[----:B------:R-:W-:Y:S01]  /*6670*/  IMAD.MOV R25, RZ, RZ, -R40 ;  /* 0x000000ffff197224 */ /* 0x000fe200078e0a28 */
[----:B------:R-:W-:Y:S01]  /*6680*/  DMUL.RP R34, R42, R34 ;  /* 0x000000222a227228 */ /* 0x000fe20000008000 */
[----:B------:R-:W-:-:S06]  /*6690*/  IMAD.MOV.U32 R24, RZ, RZ, RZ ;  /* 0x000000ffff187224 */ /* 0x000fcc00078e00ff */
[----:B------:R-:W-:-:S03]  /*66a0*/  DFMA R24, R38, -R24, R42 ;  /* 0x800000182618722b */ /* 0x000fc6000000002a */
[----:B------:R-:W-:-:S03]  /*66b0*/  LOP3.LUT R33, R35, R33, RZ, 0x3c, !PT ;  /* 0x0000002123217212 */ /* 0x000fc600078e3cff */
[----:B------:R-:W-:-:S04]  /*66c0*/  IADD3 R24, PT, PT, -R40, -0x43300000, RZ ;  /* 0xbcd0000028187810 */ /* 0x000fc80007ffe1ff */
[----:B------:R-:W-:-:S04]  /*66d0*/  FSETP.NEU.AND P0, PT, |R25|, R24, PT ;  /* 0x000000181900720b */ /* 0x000fc80003f0d200 */
[----:B------:R-:W-:Y:S02]  /*66e0*/  FSEL R38, R34, R38, !P0 ;  /* 0x0000002622267208 */ /* 0x000fe40004000000 */
[----:B------:R-:W-:Y:S01]  /*66f0*/  FSEL R39, R33, R39, !P0 ;  /* 0x0000002721277208 */ /* 0x000fe20004000000 */
[----:B------:R-:W-:Y:S06]  /*6700*/  BRA `(.L_x_67) ;  /* 0x0000000000547947 */ /* 0x000fec0003800000 */
.L_x_66:
[----:B------:R-:W-:-:S14]  /*6710*/  DSETP.NAN.AND P0, PT, R34, R34, PT ;  /* 0x000000222200722a */ /* 0x000fdc0003f08000 */
[----:B------:R-:W-:Y:S05]  /*6720*/  @P0 BRA `(.L_x_68) ;  /* 0x0000000000440947 */ /* 0x000fea0003800000 */
[----:B------:R-:W-:-:S14]  /*6730*/  DSETP.NAN.AND P0, PT, R32, R32, PT ;  /* 0x000000202000722a */ /* 0x000fdc0003f08000 */
[----:B------:R-:W-:Y:S05]  /*6740*/  @P0 BRA `(.L_x_69) ;  /* 0x0000000000300947 */ /* 0x000fea0003800000 */
[----:B------:R-:W-:Y:S01]  /*6750*/  ISETP.NE.AND P0, PT, R48, R47, PT ;  /* 0x0000002f3000720c */ /* 0x000fe20003f05270 */
[----:B------:R-:W-:Y:S02]  /*6760*/  IMAD.MOV.U32 R38, RZ, RZ, 0x0 ;  /* 0x00000000ff267424 */ /* 0x000fe400078e00ff */
[----:B------:R-:W-:-:S10]  /*6770*/  IMAD.MOV.U32 R39, RZ, RZ, -0x80000 ;  /* 0xfff80000ff277424 */ /* 0x000fd400078e00ff */
[----:B------:R-:W-:Y:S05]  /*6780*/  @!P0 BRA `(.L_x_67) ;  /* 0x0000000000348947 */ /* 0x000fea0003800000 */
[----:B------:R-:W-:Y:S02]  /*6790*/  ISETP.NE.AND P0, PT, R48, 0x7ff00000, PT ;  /* 0x7ff000003000780c */ /* 0x000fe40003f05270 */
[----:B------:R-:W-:Y:S02]  /*67a0*/  LOP3.LUT R39, R35, 0x80000000, R33, 0x48, !PT ;  /* 0x8000000023277812 */ /* 0x000fe400078e4821 */
[----:B------:R-:W-:-:S13]  /*67b0*/  ISETP.EQ.OR P0, PT, R47, RZ, !P0 ;  /* 0x000000ff2f00720c */ /* 0x000fda0004702670 */
[----:B------:R-:W-:Y:S01]  /*67c0*/  @P0 LOP3.LUT R24, R39, 0x7ff00000, RZ, 0xfc, !PT ;  /* 0x7ff0000027180812 */ /* 0x000fe200078efcff */
[----:B------:R-:W-:Y:S02]  /*67d0*/  @!P0 IMAD.MOV.U32 R38, RZ, RZ, RZ ;  /* 0x000000ffff268224 */ /* 0x000fe400078e00ff */
[----:B------:R-:W-:Y:S02]  /*67e0*/  @P0 IMAD.MOV.U32 R38, RZ, RZ, RZ ;  /* 0x000000ffff260224 */ /* 0x000fe400078e00ff */
[----:B------:R-:W-:Y:S01]  /*67f0*/  @P0 IMAD.MOV.U32 R39, RZ, RZ, R24 ;  /* 0x000000ffff270224 */ /* 0x000fe200078e0018 */
[----:B------:R-:W-:Y:S06]  /*6800*/  BRA `(.L_x_67) ;  /* 0x0000000000147947 */ /* 0x000fec0003800000 */
.L_x_69:
[----:B------:R-:W-:Y:S01]  /*6810*/  LOP3.LUT R39, R33, 0x80000, RZ, 0xfc, !PT ;  /* 0x0008000021277812 */ /* 0x000fe200078efcff */
[----:B------:R-:W-:Y:S01]  /*6820*/  IMAD.MOV.U32 R38, RZ, RZ, R32 ;  /* 0x000000ffff267224 */ /* 0x000fe200078e0020 */
[----:B------:R-:W-:Y:S06]  /*6830*/  BRA `(.L_x_67) ;  /* 0x0000000000087947 */ /* 0x000fec0003800000 */
.L_x_68:
[----:B------:R-:W-:Y:S01]  /*6840*/  LOP3.LUT R39, R35, 0x80000, RZ, 0xfc, !PT ;  /* 0x0008000023277812 */ /* 0x000fe200078efcff */
[----:B------:R-:W-:-:S07]  /*6850*/  IMAD.MOV.U32 R38, RZ, RZ, R34 ;  /* 0x000000ffff267224 */ /* 0x000fce00078e0022 */
.L_x_67:
[----:B------:R-:W-:Y:S05]  /*6860*/  BSYNC.RECONVERGENT B2 ;  /* 0x0000000000027941 */ /* 0x000fea0003800200 */
.L_x_65:
[----:B------:R-:W-:Y:S02]  /*6870*/  IMAD.MOV.U32 R24, RZ, RZ, R0 ;  /* 0x000000ffff187224 */ /* 0x000fe400078e0000 */
[----:B------:R-:W-:-:S04]  /*6880*/  IMAD.MOV.U32 R25, RZ, RZ, 0x0 ;  /* 0x00000000ff197424 */ /* 0x000fc800078e00ff */
[----:B------:R-:W-:Y:S05]  /*6890*/  RET.REL.NODEC R24 `(_Z10ACO_kernelPdS_iddS_PiS0_PP8NodeListS2_S2_S0_S_) ;  /* 0xffffff9418d87950 */ /* 0x000fea0003c3ffff */
        .type           $_Z10ACO_kernelPdS_iddS_PiS0_PP8NodeListS2_S2_S0_S_$__internal_accurate_pow,@function
        .size           $_Z10ACO_kernelPdS_iddS_PiS0_PP8NodeListS2_S2_S0_S_$__internal_accurate_pow,(.L_x_74 - $_Z10ACO_kernelPdS_iddS_PiS0_PP8NodeListS2_S2_S0_S_$__internal_accurate_pow)
$_Z10ACO_kernelPdS_iddS_PiS0_PP8NodeListS2_S2_S0_S_$__internal_accurate_pow:
[----:B------:R-:W-:Y:S01]  /*68a0*/  ISETP.GT.U32.AND P0, PT, R61, 0xfffff, PT ;  /* 0x000fffff3d00780c */ /* 0x000fe20003f04070 */
[----:B------:R-:W-:Y:S01]  /*68b0*/  IMAD.MOV.U32 R34, RZ, RZ, R44 ;  /* 0x000000ffff227224 */ /* 0x000fe200078e002c */
[----:B------:R-:W-:Y:S01]  /*68c0*/  UMOV UR22, 0x7d2cafe2 ;  /* 0x7d2cafe200167882 */ /* 0x000fe20000000000 */
[--C-:B------:R-:W-:Y:S01]  /*68d0*/  IMAD.MOV.U32 R35, RZ, RZ, R61.reuse ;  /* 0x000000ffff237224 */ /* 0x100fe200078e003d */
[----:B------:R-:W-:Y:S01]  /*68e0*/  UMOV UR23, 0x3eb0f5ff ;  /* 0x3eb0f5ff00177882 */ /* 0x000fe20000000000 */
[--C-:B------:R-:W-:Y:S01]  /*68f0*/  IMAD.MOV.U32 R36, RZ, RZ, R61.reuse ;  /* 0x000000ffff247224 */ /* 0x100fe200078e003d */
[----:B------:R-:W-:Y:S01]  /*6900*/  SHF.R.U32.HI R61, RZ, 0x14, R61 ;  /* 0x00000014ff3d7819 */ /* 0x000fe2000001163d */
[----:B------:R-:W-:Y:S01]  /*6910*/  IMAD.MOV.U32 R38, RZ, RZ, 0x41ad3b5a ;  /* 0x41ad3b5aff267424 */ /* 0x000fe200078e00ff */
[----:B------:R-:W-:Y:S01]  /*6920*/  UMOV UR24, 0x3b39803f ;  /* 0x3b39803f00187882 */ /* 0x000fe20000000000 */
[----:B------:R-:W-:Y:S01]  /*6930*/  IMAD.MOV.U32 R39, RZ, RZ, 0x3ed0f5d2 ;  /* 0x3ed0f5d2ff277424 */ /* 0x000fe200078e00ff */
[----:B------:R-:W-:-:S03]  /*6940*/  UMOV UR25, 0x3c7abc9e ;  /* 0x3c7abc9e00197882 */ /* 0x000fc60000000000 */
[----:B------:R-:W-:-:S10]  /*6950*/  @!P0 DMUL R34, R34, 1.80143985094819840000e+16 ;  /* 0x4350000022228828 */ /* 0x000fd40000000000 */
[----:B------:R-:W-:Y:S01]  /*6960*/  @!P0 IMAD.MOV.U32 R36, RZ, RZ, R35 ;  /* 0x000000ffff248224 */ /* 0x000fe200078e0023 */
[----:B------:R-:W-:Y:S01]  /*6970*/  @!P0 LEA.HI R61, R35, 0xffffffca, RZ, 0xc ;  /* 0xffffffca233d8811 */ /* 0x000fe200078f60ff */
[----:B------:R-:W-:Y:S02]  /*6980*/  @!P0 IMAD.MOV.U32 R44, RZ, RZ, R34 ;  /* 0x000000ffff2c8224 */ /* 0x000fe400078e0022 */
[----:B------:R-:W-:Y:S01]  /*6990*/  IMAD.MOV.U32 R35, RZ, RZ, 0x43300000 ;  /* 0x43300000ff237424 */ /* 0x000fe200078e00ff */
[----:B------:R-:W-:Y:S01]  /*69a0*/  LOP3.LUT R36, R36, 0x800fffff, RZ, 0xc0, !PT ;  /* 0x800fffff24247812 */ /* 0x000fe200078ec0ff */
[----:B------:R-:W-:-:S03]  /*69b0*/  VIADD R34, R61, 0xfffffc01 ;  /* 0xfffffc013d227836 */ /* 0x000fc60000000000 */
[----:B------:R-:W-:Y:S01]  /*69c0*/  LOP3.LUT R45, R36, 0x3ff00000, RZ, 0xfc, !PT ;  /* 0x3ff00000242d7812 */ /* 0x000fe200078efcff */
[----:B------:R-:W-:-:S03]  /*69d0*/  IMAD.MOV.U32 R36, RZ, RZ, RZ ;  /* 0x000000ffff247224 */ /* 0x000fc600078e00ff */
[----:B------:R-:W-:-:S13]  /*69e0*/  ISETP.GE.U32.AND P2, PT, R45, 0x3ff6a09f, PT ;  /* 0x3ff6a09f2d00780c */ /* 0x000fda0003f46070 */
[----:B------:R-:W-:Y:S02]  /*69f0*/  @P2 VIADD R37, R45, 0xfff00000 ;  /* 0xfff000002d252836 */ /* 0x000fe40000000000 */
[----:B------:R-:W-:Y:S02]  /*6a00*/  @P2 VIADD R34, R61, 0xfffffc02 ;  /* 0xfffffc023d222836 */ /* 0x000fe40000000000 */
[----:B------:R-:W-:Y:S02]  /*6a10*/  @P2 IMAD.MOV.U32 R45, RZ, RZ, R37 ;  /* 0x000000ffff2d2224 */ /* 0x000fe400078e0025 */
[----:B------:R-:W-:Y:S01]  /*6a20*/  IMAD.MOV.U32 R61, RZ, RZ, R59 ;  /* 0x000000ffff3d7224 */ /* 0x000fe200078e003b */
[----:B------:R-:W-:-:S03]  /*6a30*/  LOP3.LUT R34, R34, 0x80000000, RZ, 0x3c, !PT ;  /* 0x8000000022227812 */ /* 0x000fc600078e3cff */
[C---:B------:R-:W-:Y:S02]  /*6a40*/  DADD R40, R44.reuse, 1 ;  /* 0x3ff000002c287429 */ /* 0x040fe40000000000 */
[----:B------:R-:W-:-:S04]  /*6a50*/  DADD R44, R44, -1 ;  /* 0xbff000002c2c7429 */ /* 0x000fc80000000000 */
[----:B------:R-:W0:Y:S02]  /*6a60*/  MUFU.RCP64H R37, R41 ;  /* 0x0000002900257308 */ /* 0x000e240000001800 */
[----:B0-----:R-:W-:-:S08]  /*6a70*/  DFMA R42, -R40, R36, 1 ;  /* 0x3ff00000282a742b */ /* 0x001fd00000000124 */
[----:B------:R-:W-:-:S08]  /*6a80*/  DFMA R42, R42, R42, R42 ;  /* 0x0000002a2a2a722b */ /* 0x000fd0000000002a */
[----:B------:R-:W-:-:S08]  /*6a90*/  DFMA R42, R36, R42, R36 ;  /* 0x0000002a242a722b */ /* 0x000fd00000000024 */
[----:B------:R-:W-:-:S08]  /*6aa0*/  DMUL R36, R44, R42 ;  /* 0x0000002a2c247228 */ /* 0x000fd00000000000 */
[----:B------:R-:W-:-:S08]  /*6ab0*/  DFMA R36, R44, R42, R36 ;  /* 0x0000002a2c24722b */ /* 0x000fd00000000024 */
[----:B------:R-:W-:-:S08]  /*6ac0*/  DMUL R46, R36, R36 ;  /* 0x00000024242e7228 */ /* 0x000fd00000000000 */
[----:B------:R-:W-:Y:S01]  /*6ad0*/  DFMA R38, R46, UR22, R38 ;  /* 0x000000162e267c2b */ /* 0x000fe20008000026 */
[----:B------:R-:W-:Y:S01]  /*6ae0*/  UMOV UR22, 0x75488a3f ;  /* 0x75488a3f00167882 */ /* 0x000fe20000000000 */
[----:B------:R-:W-:-:S06]  /*6af0*/  UMOV UR23, 0x3ef3b20a ;  /* 0x3ef3b20a00177882 */ /* 0x000fcc0000000000 */
[----:B------:R-:W-:Y:S01]  /*6b00*/  DFMA R40, R46, R38, UR22 ;  /* 0x000000162e287e2b */ /* 0x000fe20008000026 */
[----:B------:R-:W-:Y:S01]  /*6b10*/  UMOV UR22, 0xe4faecd5 ;  /* 0xe4faecd500167882 */ /* 0x000fe20000000000 */
[----:B------:R-:W-:Y:S01]  /*6b20*/  UMOV UR23, 0x3f1745cd ;  /* 0x3f1745cd00177882 */ /* 0x000fe20000000000 */
[----:B------:R-:W-:-:S05]  /*6b30*/  DADD R38, R44, -R36 ;  /* 0x000000002c267229 */ /* 0x000fca0000000824 */
[----:B------:R-:W-:Y:S01]  /*6b40*/  DFMA R40, R46, R40, UR22 ;  /* 0x000000162e287e2b */ /* 0x000fe20008000028 */
[----:B------:R-:W-:Y:S01]  /*6b50*/  UMOV UR22, 0x258a578b ;  /* 0x258a578b00167882 */ /* 0x000fe20000000000 */
[----:B------:R-:W-:Y:S01]  /*6b60*/  UMOV UR23, 0x3f3c71c7 ;  /* 0x3f3c71c700177882 */ /* 0x000fe20000000000 */
[----:B------:R-:W-:-:S05]  /*6b70*/  DADD R38, R38, R38 ;  /* 0x0000000026267229 */ /* 0x000fca0000000026 */
[----:B------:R-:W-:Y:S01]  /*6b80*/  DFMA R40, R46, R40, UR22 ;  /* 0x000000162e287e2b */ /* 0x000fe20008000028 */
[----:B------:R-:W-:Y:S01]  /*6b90*/  UMOV UR22, 0x9242b910 ;  /* 0x9242b91000167882 */ /* 0x000fe20000000000 */
[----:B------:R-:W-:Y:S01]  /*6ba0*/  UMOV UR23, 0x3f624924 ;  /* 0x3f62492400177882 */ /* 0x000fe20000000000 */
[-C--:B------:R-:W-:Y:S02]  /*6bb0*/  DFMA R38, R44, -R36.reuse, R38 ;  /* 0x800000242c26722b */ /* 0x080fe40000000026 */
[----:B------:R-:W-:-:S03]  /*6bc0*/  DMUL R44, R36, R36 ;  /* 0x00000024242c7228 */ /* 0x000fc60000000000 */
[----:B------:R-:W-:Y:S01]  /*6bd0*/  DFMA R40, R46, R40, UR22 ;  /* 0x000000162e287e2b */ /* 0x000fe20008000028 */
[----:B------:R-:W-:Y:S01]  /*6be0*/  UMOV UR22, 0x99999dfb ;  /* 0x99999dfb00167882 */ /* 0x000fe20000000000 */
[----:B------:R-:W-:Y:S01]  /*6bf0*/  UMOV UR23, 0x3f899999 ;  /* 0x3f89999900177882 */ /* 0x000fe20000000000 */
[----:B------:R-:W-:-:S05]  /*6c00*/  DMUL R38, R42, R38 ;  /* 0x000000262a267228 */ /* 0x000fca0000000000 */
[----:B------:R-:W-:Y:S01]  /*6c10*/  DFMA R40, R46, R40, UR22 ;  /* 0x000000162e287e2b */ /* 0x000fe20008000028 */
[----:B------:R-:W-:Y:S01]  /*6c20*/  UMOV UR22, 0x55555555 ;  /* 0x5555555500167882 */ /* 0x000fe20000000000 */
[----:B------:R-:W-:-:S03]  /*6c30*/  UMOV UR23, 0x3fb55555 ;  /* 0x3fb5555500177882 */ /* 0x000fc60000000000 */
[----:B------:R-:W-:Y:S02]  /*6c40*/  VIADD R49, R39, 0x100000 ;  /* 0x0010000027317836 */ /* 0x000fe40000000000 */
[----:B------:R-:W-:Y:S01]  /*6c50*/  IMAD.MOV.U32 R48, RZ, RZ, R38 ;  /* 0x000000ffff307224 */ /* 0x000fe200078e0026 */
[----:B------:R-:W-:-:S08]  /*6c60*/  DFMA R50, R46, R40, UR22 ;  /* 0x000000162e327e2b */ /* 0x000fd00008000028 */
[----:B------:R-:W-:Y:S01]  /*6c70*/  DADD R42, -R50, UR22 ;  /* 0x00000016322a7e29 */ /* 0x000fe20008000100 */
[----:B------:R-:W-:Y:S01]  /*6c80*/  UMOV UR22, 0xb9e7b0 ;  /* 0x00b9e7b000167882 */ /* 0x000fe20000000000 */
[----:B------:R-:W-:-:S06]  /*6c90*/  UMOV UR23, 0x3c46a4cb ;  /* 0x3c46a4cb00177882 */ /* 0x000fcc0000000000 */
[----:B------:R-:W-:Y:S02]  /*6ca0*/  DFMA R42, R46, R40, R42 ;  /* 0x000000282e2a722b */ /* 0x000fe4000000002a */
[C---:B------:R-:W-:Y:S02]  /*6cb0*/  DFMA R46, R36.reuse, R36, -R44 ;  /* 0x00000024242e722b */ /* 0x040fe4000000082c */
[----:B------:R-:W-:-:S04]  /*6cc0*/  DMUL R40, R36, R44 ;  /* 0x0000002c24287228 */ /* 0x000fc80000000000 */
[----:B------:R-:W-:Y:S01]  /*6cd0*/  DADD R42, R42, -UR22 ;  /* 0x800000162a2a7e29 */ /* 0x000fe20008000000 */
[----:B------:R-:W-:Y:S01]  /*6ce0*/  UMOV UR22, 0x80000000 ;  /* 0x8000000000167882 */ /* 0x000fe20000000000 */
[C---:B------:R-:W-:Y:S01]  /*6cf0*/  DFMA R48, R36.reuse, R48, R46 ;  /* 0x000000302430722b */ /* 0x040fe2000000002e */
[----:B------:R-:W-:Y:S01]  /*6d00*/  UMOV UR23, 0x43300000 ;  /* 0x4330000000177882 */ /* 0x000fe20000000000 */
[----:B------:R-:W-:Y:S02]  /*6d10*/  DFMA R46, R36, R44, -R40 ;  /* 0x0000002c242e722b */ /* 0x000fe40000000828 */
[----:B------:R-:W-:Y:S01]  /*6d20*/  DADD R34, R34, -UR22 ;  /* 0x8000001622227e29 */ /* 0x000fe20008000000 */
[----:B------:R-:W-:Y:S01]  /*6d30*/  UMOV UR22, 0xfefa39ef ;  /* 0xfefa39ef00167882 */ /* 0x000fe20000000000 */
[----:B------:R-:W-:-:S04]  /*6d40*/  UMOV UR23, 0x3fe62e42 ;  /* 0x3fe62e4200177882 */ /* 0x000fc80000000000 */
[----:B------:R-:W-:Y:S02]  /*6d50*/  DFMA R46, R38, R44, R46 ;  /* 0x0000002c262e722b */ /* 0x000fe4000000002e */
[----:B------:R-:W-:-:S06]  /*6d60*/  DADD R44, R50, R42 ;  /* 0x00000000322c7229 */ /* 0x000fcc000000002a */
[----:B------:R-:W-:Y:S02]  /*6d70*/  DFMA R46, R36, R48, R46 ;  /* 0x00000030242e722b */ /* 0x000fe4000000002e */
[----:B------:R-:W-:Y:S02]  /*6d80*/  DMUL R48, R44, R40 ;  /* 0x000000282c307228 */ /* 0x000fe40000000000 */
[----:B------:R-:W-:-:S06]  /*6d90*/  DADD R50, R50, -R44 ;  /* 0x0000000032327229 */ /* 0x000fcc000000082c */
[----:B------:R-:W-:Y:S02]  /*6da0*/  DFMA R52, R44, R40, -R48 ;  /* 0x000000282c34722b */ /* 0x000fe40000000830 */
[----:B------:R-:W-:-:S06]  /*6db0*/  DADD R50, R42, R50 ;  /* 0x000000002a327229 */ /* 0x000fcc0000000032 */
[----:B------:R-:W-:-:S08]  /*6dc0*/  DFMA R46, R44, R46, R52 ;  /* 0x0000002e2c2e722b */ /* 0x000fd00000000034 */
[----:B------:R-:W-:-:S08]  /*6dd0*/  DFMA R46, R50, R40, R46 ;  /* 0x00000028322e722b */ /* 0x000fd0000000002e */
[----:B------:R-:W-:-:S08]  /*6de0*/  DADD R42, R48, R46 ;  /* 0x00000000302a7229 */ /* 0x000fd0000000002e */
[--C-:B------:R-:W-:Y:S02]  /*6df0*/  DADD R40, R36, R42.reuse ;  /* 0x0000000024287229 */ /* 0x100fe4000000002a */
[----:B------:R-:W-:-:S06]  /*6e00*/  DADD R48, R48, -R42 ;  /* 0x0000000030307229 */ /* 0x000fcc000000082a */
[----:B------:R-:W-:Y:S02]  /*6e10*/  DADD R36, R36, -R40 ;  /* 0x0000000024247229 */ /* 0x000fe40000000828 */
[----:B------:R-:W-:-:S06]  /*6e20*/  DADD R48, R46, R48 ;  /* 0x000000002e307229 */ /* 0x000fcc0000000030 */
[----:B------:R-:W-:-:S08]  /*6e30*/  DADD R36, R42, R36 ;  /* 0x000000002a247229 */ /* 0x000fd00000000024 */
[----:B------:R-:W-:-:S08]  /*6e40*/  DADD R36, R48, R36 ;  /* 0x0000000030247229 */ /* 0x000fd00000000024 */
[----:B------:R-:W-:-:S08]  /*6e50*/  DADD R42, R38, R36 ;  /* 0x00000000262a7229 */ /* 0x000fd00000000024 */
[----:B------:R-:W-:-:S08]  /*6e60*/  DADD R38, R40, R42 ;  /* 0x0000000028267229 */ /* 0x000fd0000000002a */
[--C-:B------:R-:W-:Y:S02]  /*6e70*/  DFMA R36, R34, UR22, R38.reuse ;  /* 0x0000001622247c2b */ /* 0x100fe40008000026 */
[----:B------:R-:W-:-:S06]  /*6e80*/  DADD R44, R40, -R38 ;  /* 0x00000000282c7229 */ /* 0x000fcc0000000826 */
[----:B------:R-:W-:Y:S02]  /*6e90*/  DFMA R40, R34, -UR22, R36 ;  /* 0x8000001622287c2b */ /* 0x000fe40008000024 */
[----:B------:R-:W-:-:S06]  /*6ea0*/  DADD R44, R42, R44 ;  /* 0x000000002a2c7229 */ /* 0x000fcc000000002c */
[----:B------:R-:W-:Y:S01]  /*6eb0*/  DADD R40, -R38, R40 ;  /* 0x0000000026287229 */ /* 0x000fe20000000128 */
[C---:B------:R-:W-:Y:S01]  /*6ec0*/  IMAD.SHL.U32 R38, R61.reuse, 0x2, RZ ;  /* 0x000000023d267824 */ /* 0x040fe200078e00ff */
[----:B------:R-:W-:-:S04]  /*6ed0*/  LOP3.LUT R39, R61, 0xff0fffff, RZ, 0xc0, !PT ;  /* 0xff0fffff3d277812 */ /* 0x000fc800078ec0ff */
[----:B------:R-:W-:Y:S02]  /*6ee0*/  ISETP.GT.U32.AND P0, PT, R38, -0x2000001, PT ;  /* 0xfdffffff2600780c */ /* 0x000fe40003f04070 */
[----:B------:R-:W-:Y:S01]  /*6ef0*/  DADD R40, R44, -R40 ;  /* 0x000000002c287229 */ /* 0x000fe20000000828 */
[----:B------:R-:W-:Y:S01]  /*6f00*/  IMAD.MOV.U32 R38, RZ, RZ, R60 ;  /* 0x000000ffff267224 */ /* 0x000fe200078e003c */
[----:B------:R-:W-:-:S06]  /*6f10*/  SEL R39, R39, R61, P0 ;  /* 0x0000003d27277207 */ /* 0x000fcc0000000000 */
[----:B------:R-:W-:-:S08]  /*6f20*/  DFMA R34, R34, UR24, R40 ;  /* 0x0000001822227c2b */ /* 0x000fd00008000028 */
[----:B------:R-:W-:-:S08]  /*6f30*/  DADD R40, R36, R34 ;  /* 0x0000000024287229 */ /* 0x000fd00000000022 */
[----:B------:R-:W-:Y:S02]  /*6f40*/  DADD R36, R36, -R40 ;  /* 0x0000000024247229 */ /* 0x000fe40000000828 */
[----:B------:R-:W-:-:S06]  /*6f50*/  DMUL R44, R40, R38 ;  /* 0x00000026282c7228 */ /* 0x000fcc0000000000 */
[----:B------:R-:W-:Y:S02]  /*6f60*/  DADD R36, R34, R36 ;  /* 0x0000000022247229 */ /* 0x000fe40000000024 */
[----:B------:R-:W-:Y:S01]  /*6f70*/  DFMA R40, R40, R38, -R44 ;  /* 0x000000262828722b */ /* 0x000fe2000000082c */
[----:B------:R-:W-:Y:S02]  /*6f80*/  IMAD.MOV.U32 R34, RZ, RZ, 0x652b82fe ;  /* 0x652b82feff227424 */ /* 0x000fe400078e00ff */
[----:B------:R-:W-:-:S05]  /*6f90*/  IMAD.MOV.U32 R35, RZ, RZ, 0x3ff71547 ;  /* 0x3ff71547ff237424 */ /* 0x000fca00078e00ff */
[----:B------:R-:W-:-:S08]  /*6fa0*/  DFMA R38, R36, R38, R40 ;  /* 0x000000262426722b */ /* 0x000fd00000000028 */
[----:B------:R-:W-:-:S08]  /*6fb0*/  DADD R36, R44, R38 ;  /* 0x000000002c247229 */ /* 0x000fd00000000026 */
[----:B------:R-:W-:Y:S02]  /*6fc0*/  DFMA R34, R36, R34, 6.75539944105574400000e+15 ;  /* 0x433800002422742b */ /* 0x000fe40000000022 */
[----:B------:R-:W-:Y:S01]  /*6fd0*/  FSETP.GEU.AND P0, PT, |R37|, 4.1917929649353027344, PT ;  /* 0x4086232b2500780b */ /* 0x000fe20003f0e200 */
[----:B------:R-:W-:-:S05]  /*6fe0*/  DADD R44, R44, -R36 ;  /* 0x000000002c2c7229 */ /* 0x000fca0000000824 */
[----:B------:R-:W-:-:S03]  /*6ff0*/  DADD R42, R34, -6.75539944105574400000e+15 ;  /* 0xc3380000222a7429 */ /* 0x000fc60000000000 */
[----:B------:R-:W-:-:S05]  /*7000*/  DADD R38, R38, R44 ;  /* 0x0000000026267229 */ /* 0x000fca000000002c */
[----:B------:R-:W-:Y:S01]  /*7010*/  DFMA R40, R42, -UR22, R36 ;  /* 0x800000162a287c2b */ /* 0x000fe20008000024 */
[----:B------:R-:W-:Y:S01]  /*7020*/  UMOV UR22, 0x3b39803f ;  /* 0x3b39803f00167882 */ /* 0x000fe20000000000 */
[----:B------:R-:W-:-:S06]  /*7030*/  UMOV UR23, 0x3c7abc9e ;  /* 0x3c7abc9e00177882 */ /* 0x000fcc0000000000 */
[----:B------:R-:W-:Y:S01]  /*7040*/  DFMA R40, R42, -UR22, R40 ;  /* 0x800000162a287c2b */ /* 0x000fe20008000028 */
[----:B------:R-:W-:Y:S01]  /*7050*/  UMOV UR22, 0x69ce2bdf ;  /* 0x69ce2bdf00167882 */ /* 0x000fe20000000000 */
[----:B------:R-:W-:Y:S01]  /*7060*/  IMAD.MOV.U32 R42, RZ, RZ, -0x35dec16 ;  /* 0xfca213eaff2a7424 */ /* 0x000fe200078e00ff */
[----:B------:R-:W-:Y:S01]  /*7070*/  UMOV UR23, 0x3e5ade15 ;  /* 0x3e5ade1500177882 */ /* 0x000fe20000000000 */
[----:B------:R-:W-:-:S06]  /*7080*/  IMAD.MOV.U32 R43, RZ, RZ, 0x3e928af3 ;  /* 0x3e928af3ff2b7424 */ /* 0x000fcc00078e00ff */
[----:B------:R-:W-:Y:S01]  /*7090*/  DFMA R42, R40, UR22, R42 ;  /* 0x00000016282a7c2b */ /* 0x000fe2000800002a */
[----:B------:R-:W-:Y:S01]  /*70a0*/  UMOV UR22, 0x62401315 ;  /* 0x6240131500167882 */ /* 0x000fe20000000000 */
[----:B------:R-:W-:-:S06]  /*70b0*/  UMOV UR23, 0x3ec71dee ;  /* 0x3ec71dee00177882 */ /* 0x000fcc0000000000 */
[----:B------:R-:W-:Y:S01]  /*70c0*/  DFMA R42, R40, R42, UR22 ;  /* 0x00000016282a7e2b */ /* 0x000fe2000800002a */
        /* <DEDUP_REMOVED lines=20> */
[----:B------:R-:W-:-:S08]  /*7210*/  DFMA R42, R40, R42, UR22 ;  /* 0x00000016282a7e2b */ /* 0x000fd0000800002a */
[----:B------:R-:W-:-:S08]  /*7220*/  DFMA R42, R40, R42, 1 ;  /* 0x3ff00000282a742b */ /* 0x000fd0000000002a */
[----:B------:R-:W-:-:S10]  /*7230*/  DFMA R42, R40, R42, 1 ;  /* 0x3ff00000282a742b */ /* 0x000fd4000000002a */
[----:B------:R-:W-:Y:S02]  /*7240*/  IMAD R41, R34, 0x100000, R43 ;  /* 0x0010000022297824 */ /* 0x000fe400078e022b */
[----:B------:R-:W-:Y:S01]  /*7250*/  IMAD.MOV.U32 R40, RZ, RZ, R42 ;  /* 0x000000ffff287224 */ /* 0x000fe200078e002a */
[----:B------:R-:W-:Y:S06]  /*7260*/  @!P0 BRA `(.L_x_70) ;  /* 0x0000000000308947 */ /* 0x000fec0003800000 */
[----:B------:R-:W-:Y:S01]  /*7270*/  FSETP.GEU.AND P2, PT, |R37|, 4.2275390625, PT ;  /* 0x408748002500780b */ /* 0x000fe20003f4e200 */
[C---:B------:R-:W-:Y:S02]  /*7280*/  DADD R40, R36.reuse, +INF ;  /* 0x7ff0000024287429 */ /* 0x040fe40000000000 */
[----:B------:R-:W-:-:S08]  /*7290*/  DSETP.GEU.AND P0, PT, R36, RZ, PT ;  /* 0x000000ff2400722a */ /* 0x000fd00003f0e000 */
[----:B------:R-:W-:Y:S02]  /*72a0*/  FSEL R40, R40, RZ, P0 ;  /* 0x000000ff28287208 */ /* 0x000fe40000000000 */
[----:B------:R-:W-:Y:S02]  /*72b0*/  @!P2 LEA.HI R35, R34, R34, RZ, 0x1 ;  /* 0x000000222223a211 */ /* 0x000fe400078f08ff */
[----:B------:R-:W-:Y:S02]  /*72c0*/  FSEL R41, R41, RZ, P0 ;  /* 0x000000ff29297208 */ /* 0x000fe40000000000 */
[----:B------:R-:W-:-:S05]  /*72d0*/  @!P2 SHF.R.S32.HI R35, RZ, 0x1, R35 ;  /* 0x00000001ff23a819 */ /* 0x000fca0000011423 */
[----:B------:R-:W-:Y:S02]  /*72e0*/  @!P2 IMAD.IADD R34, R34, 0x1, -R35 ;  /* 0x000000012222a824 */ /* 0x000fe400078e0a23 */
[----:B------:R-:W-:-:S03]  /*72f0*/  @!P2 IMAD R43, R35, 0x100000, R43 ;  /* 0x00100000232ba824 */ /* 0x000fc600078e022b */
[----:B------:R-:W-:Y:S01]  /*7300*/  @!P2 LEA R35, R34, 0x3ff00000, 0x14 ;  /* 0x3ff000002223a811 */ /* 0x000fe200078ea0ff */
[----:B------:R-:W-:-:S06]  /*7310*/  @!P2 IMAD.MOV.U32 R34, RZ, RZ, RZ ;  /* 0x000000ffff22a224 */ /* 0x000fcc00078e00ff */
[----:B------:R-:W-:-:S11]  /*7320*/  @!P2 DMUL R40, R42, R34 ;  /* 0x000000222a28a228 */ /* 0x000fd60000000000 */
.L_x_70:
[----:B------:R-:W-:Y:S01]  /*7330*/  DFMA R38, R38, R40, R40 ;  /* 0x000000282626722b */ /* 0x000fe20000000028 */
[----:B------:R-:W-:Y:S01]  /*7340*/  IMAD.MOV.U32 R34, RZ, RZ, R54 ;  /* 0x000000ffff227224 */ /* 0x000fe200078e0036 */
[----:B------:R-:W-:Y:S01]  /*7350*/  DSETP.NEU.AND P0, PT, |R40|, +INF , PT ;  /* 0x7ff000002800742a */ /* 0x000fe20003f0d200 */
[----:B------:R-:W-:-:S07]  /*7360*/  IMAD.MOV.U32 R35, RZ, RZ, 0x0 ;  /* 0x00000000ff237424 */ /* 0x000fce00078e00ff */
[----:B------:R-:W-:Y:S02]  /*7370*/  FSEL R37, R40, R38, !P0 ;  /* 0x0000002628257208 */ /* 0x000fe40004000000 */
[----:B------:R-:W-:Y:S01]  /*7380*/  FSEL R38, R41, R39, !P0 ;  /* 0x0000002729267208 */ /* 0x000fe20004000000 */
[----:B------:R-:W-:Y:S06]  /*7390*/  RET.REL.NODEC R34 `(_Z10ACO_kernelPdS_iddS_PiS0_PP8NodeListS2_S2_S0_S_) ;  /* 0xffffff8c22187950 */ /* 0x000fec0003c3ffff */
.L_x_71:
[----:B------:R-:W-:-:S00]  /*73a0*/  BRA `(.L_x_71) ;  /* 0xfffffffc00fc7947 */ /* 0x000fc0000383ffff */
[----:B------:R-:W-:-:S00]  /*73b0*/  NOP ;  /* 0x0000000000007918 */ /* 0x000fc00000000000 */
        /* <DEDUP_REMOVED lines=12> */
.L_x_74:


//--------------------- .nv.global.init           --------------------------
	.section	.nv.global.init,"aw",@progbits
	.align	4
.nv.global.init:
	.type		mrg32k3aM1SubSeq,@object
	.size		mrg32k3aM1SubSeq,(mrg32k3aM2SubSeq - mrg32k3aM1SubSeq)
mrg32k3aM1SubSeq:
        /*0000*/ 	.byte	0x0b, 0xcc, 0xee, 0x04, 0x73, 0x29, 0x8b, 0x6f, 0xf6, 0x53, 0x03, 0xf6, 0x23, 0xf6, 0xea, 0xda
        /* <DEDUP_REMOVED lines=125> */
	.type		mrg32k3aM2SubSeq,@object
	.size		mrg32k3aM2SubSeq,(mrg32k3aM1 - mrg32k3aM2SubSeq)
mrg32k3aM2SubSeq:
        /* <DEDUP_REMOVED lines=126> */
	.type		mrg32k3aM1,@object
	.size		mrg32k3aM1,(mrg32k3aM1Seq - mrg32k3aM1)
mrg32k3aM1:
        /* <DEDUP_REMOVED lines=144> */
	.type		mrg32k3aM1Seq,@object
	.size		mrg32k3aM1Seq,(mrg32k3aM2 - mrg32k3aM1Seq)
mrg32k3aM1Seq:
        /* <DEDUP_REMOVED lines=144> */
	.type		mrg32k3aM2,@object
	.size		mrg32k3aM2,(mrg32k3aM2Seq - mrg32k3aM2)
mrg32k3aM2:
        /* <DEDUP_REMOVED lines=144> */
	.type		mrg32k3aM2Seq,@object
	.size		mrg32k3aM2Seq,(precalc_xorwow_matrix - mrg32k3aM2Seq)
mrg32k3aM2Seq:
        /* <DEDUP_REMOVED lines=144> */
	.type		precalc_xorwow_matrix,@object
	.size		precalc_xorwow_matrix,(precalc_xorwow_offset_matrix - precalc_xorwow_matrix)
precalc_xorwow_matrix:
        /* <DEDUP_REMOVED lines=6400> */
	.type		precalc_xorwow_offset_matrix,@object
	.size		precalc_xorwow_offset_matrix,(.L_1 - precalc_xorwow_offset_matrix)
precalc_xorwow_offset_matrix:
        /* <DEDUP_REMOVED lines=6400> */
.L_1:


//--------------------- .nv.shared._Z10ACO_kernelPdS_iddS_PiS0_PP8NodeListS2_S2_S0_S_ --------------------------
	.section	.nv.shared._Z10ACO_kernelPdS_iddS_PiS0_PP8NodeListS2_S2_S0_S_,"aw",@nobits
	.sectionflags	@""
	.align	16
	.zero		1024


//--------------------- .nv.shared.reserved.0     --------------------------
	.section	.nv.shared.reserved.0,"aw",@nobits
	.weak		__nv_reservedSMEM_offset_0_alias
	.size		__nv_reservedSMEM_offset_0_alias, 0, 64
	.other		__nv_reservedSMEM_offset_0_alias,@"STO_CUDA_RESERVED_SHARED STV_DEFAULT"
__nv_reservedSMEM_offset_0_alias:
	.zero		0
	.zero		64


//--------------------- .nv.constant0._Z10ACO_kernelPdS_iddS_PiS0_PP8NodeListS2_S2_S0_S_ --------------------------
	.section	.nv.constant0._Z10ACO_kernelPdS_iddS_PiS0_PP8NodeListS2_S2_S0_S_,"a",@progbits
	.sectionflags	@""
	.align	4
.nv.constant0._Z10ACO_kernelPdS_iddS_PiS0_PP8NodeListS2_S2_S0_S_:
	.zero		1000


//--------------------- SYMBOLS --------------------------

	.type		.nv.reservedSmem.offset0,@object
	.size		.nv.reservedSmem.offset0,0x4
	.type		.nv.reservedSmem.cap,@object
	.size		.nv.reservedSmem.cap,0x4
